def gluon_wgmma(
    a_ptr,
    b_ptr,
    c_ptr,
    M,
    N,
    K,
    stride_am,
    stride_bk,
    stride_cm,
    BLOCK_M: gl.constexpr,
    BLOCK_N: gl.constexpr,
    BLOCK_K: gl.constexpr,
    DTYPE: gl.constexpr,
    A_LAYOUT: gl.constexpr,
    B_LAYOUT: gl.constexpr,
    C_LAYOUT: gl.constexpr,
    B_SHAPE: gl.constexpr,
    TRANS_B: gl.constexpr,
    NUM_BUFFERS: gl.constexpr,
    NUM_WARPS: gl.constexpr,
):
    a_desc = tma.make_tensor_descriptor(
        a_ptr, [M, K], [stride_am, 1], [BLOCK_M, BLOCK_K], A_LAYOUT
    )
    b_desc = tma.make_tensor_descriptor(
        b_ptr,
        [N, K] if TRANS_B else [K, N],
        [stride_bk, 1],
        B_SHAPE,
        B_LAYOUT,
    )
    c_desc = tma.make_tensor_descriptor(
        c_ptr, [M, N], [stride_cm, 1], [BLOCK_M, BLOCK_N], C_LAYOUT
    )

    a_bufs = gl.allocate_shared_memory(
        DTYPE, [NUM_BUFFERS, BLOCK_M, BLOCK_K], A_LAYOUT
    )
    b_bufs = gl.allocate_shared_memory(DTYPE, [NUM_BUFFERS] + B_SHAPE, B_LAYOUT)

    pid_m = gl.program_id(0)
    pid_n = gl.program_id(1)
    off_m = pid_m * BLOCK_M
    off_n = pid_n * BLOCK_N

    mma_layout: gl.constexpr = pick_wgmma_layout(DTYPE, BLOCK_M, BLOCK_N, NUM_WARPS)
    acc = warpgroup_mma_init(
        gl.zeros((BLOCK_M, BLOCK_N), dtype=gl.float32, layout=mma_layout)
    )

    bars = gl.allocate_shared_memory(
        gl.int64, [NUM_BUFFERS, 1], mbarrier.MBarrierLayout()
    )
    for i in gl.static_range(NUM_BUFFERS):
        mbarrier.init(bars.index(i), count=1)
    idx = 0
    phase = 0

    for k in range(0, K, BLOCK_K):
        a = a_bufs.index(idx)
        b = b_bufs.index(idx)
        bar = bars.index(idx)
        mbarrier.expect(bar, a_desc.block_type.nbytes + b_desc.block_type.nbytes)
        tma.async_copy_global_to_shared(a_desc, [off_m, k], bar, a)
        tma.async_copy_global_to_shared(
            b_desc, [off_n, k] if TRANS_B else [k, off_n], bar, b
        )
        mbarrier.wait(bar, phase=phase)

        if TRANS_B:
            b = b.permute((1, 0))
        acc = warpgroup_mma_wait(num_outstanding=0, deps=(acc,))
        acc = warpgroup_mma(a, b, acc, is_async=True)

        idx += 1
        if idx == NUM_BUFFERS:
            idx = 0
            phase ^= 1

    acc = warpgroup_mma_wait(num_outstanding=0, deps=(acc,))
    for i in gl.static_range(NUM_BUFFERS):
        mbarrier.invalidate(bars.index(i))

    c_smem = gl.allocate_shared_memory(DTYPE, [BLOCK_M, BLOCK_N], C_LAYOUT)
    c_smem.store(acc.to(DTYPE))
    fence_async_shared()
    tma.async_copy_shared_to_global(c_desc, [off_m, off_n], c_smem)
    tma.store_wait(pendings=0)

# config = {"BLOCK_K": 32, "BLOCK_M": 64, "BLOCK_N": 128, "arch": "sm_90", "dtype": "bf16", "num_buffers": 3, "num_warps": 8, "trans_b": 0}
# arch = sm_90


// ===== COMPILED SASS (sm_90a) =====

	.target	sm_90a

	.elftype	@"ET_EXEC"


//--------------------- .note.nv.tkinfo           --------------------------
	.section	.note.nv.tkinfo,"",@"SHT_NOTE"
	.sectionflags	@"SHF_NOTE_NV_TKINFO"
	.tkinfo
        /*0018*/ 	.word	0x00000002
        /*0030*/ 	.string	""
        /*0030*/ 	.string	"ptxas"
        /*0030*/ 	.string	"Cuda compilation tools, release 13.0, V13.0.88"
        /*0030*/ 	.string	"Build cuda_13.0.r13.0/compiler.36424714_0"
        /*0030*/ 	.string	"-v  -suppress-debug-info  -lineinfo  -arch sm_90a "



//--------------------- .note.nv.cuinfo           --------------------------
	.section	.note.nv.cuinfo,"",@"SHT_NOTE"
	.sectionflags	@"SHF_NOTE_NV_CUINFO"
        /*0018*/ 	.short	0x0002
        /*001a*/ 	.short	0x005a
        /*001c*/ 	.short	0x0082
	.zero		2


//--------------------- .nv.info                  --------------------------
	.section	.nv.info,"",@"SHT_CUDA_INFO"
	.align	4


	//----- nvinfo : EIATTR_REGCOUNT
	.align		4
        /*0000*/ 	.byte	0x04, 0x2f
        /*0002*/ 	.short	(.L_1 - .L_0)
	.align		4
.L_0:
        /*0004*/ 	.word	index@(gluon_wgmma)
        /*0008*/ 	.word	0x0000003a


	//----- nvinfo : EIATTR_FRAME_SIZE
	.align		4
.L_1:
        /*000c*/ 	.byte	0x04, 0x11
        /*000e*/ 	.short	(.L_3 - .L_2)
	.align		4
.L_2:
        /*0010*/ 	.word	index@(gluon_wgmma)
        /*0014*/ 	.word	0x00000000


	//----- nvinfo : EIATTR_MIN_STACK_SIZE
	.align		4
.L_3:
        /*0018*/ 	.byte	0x04, 0x12
        /*001a*/ 	.short	(.L_5 - .L_4)
	.align		4
.L_4:
        /*001c*/ 	.word	index@(gluon_wgmma)
        /*0020*/ 	.word	0x00000000
.L_5:


//--------------------- .nv.compat                --------------------------
	.section	.nv.compat,"",@"SHT_CUDA_COMPAT_INFO"
	.align	4
        /*0000*/ 	.byte	0x02, 0x09, 0x01, 0x00, 0x02, 0x02, 0x04, 0x00, 0x02, 0x05, 0x05, 0x00, 0x03, 0x07, 0x01, 0x01
        /*0010*/ 	.byte	0x02, 0x03, 0x03, 0x00, 0x02, 0x06, 0x01, 0x00, 0x04, 0x0b, 0x08, 0x00, 0x00, 0x00, 0x00, 0x00
        /*0020*/ 	.byte	0x00, 0x00, 0x00, 0x00


//--------------------- .nv.info.gluon_wgmma      --------------------------
	.section	.nv.info.gluon_wgmma,"",@"SHT_CUDA_INFO"
	.sectionflags	@""
	.align	4


	//----- nvinfo : EIATTR_CUDA_API_VERSION
	.align		4
        /*0000*/ 	.byte	0x04, 0x37
        /*0002*/ 	.short	(.L_7 - .L_6)
.L_6:
        /*0004*/ 	.word	0x00000082


	//----- nvinfo : EIATTR_KPARAM_INFO
	.align		4
.L_7:
        /*0008*/ 	.byte	0x04, 0x17
        /*000a*/ 	.short	(.L_9 - .L_8)
.L_8:
        /*000c*/ 	.word	0x00000000
        /*0010*/ 	.short	0x000a
        /*0012*/ 	.short	0x0048
        /*0014*/ 	.byte	0x00, 0xf4, 0x21, 0x00


	//----- nvinfo : EIATTR_KPARAM_INFO
	.align		4
.L_9:
        /*0018*/ 	.byte	0x04, 0x17
        /*001a*/ 	.short	(.L_11 - .L_10)
.L_10:
        /*001c*/ 	.word	0x00000000
        /*0020*/ 	.short	0x0009
        /*0022*/ 	.short	0x0040
        /*0024*/ 	.byte	0x00, 0xf4, 0x21, 0x00


	//----- nvinfo : EIATTR_KPARAM_INFO
	.align		4
.L_11:
        /*0028*/ 	.byte	0x04, 0x17
        /*002a*/ 	.short	(.L_13 - .L_12)
.L_12:
        /*002c*/ 	.word	0x00000000
        /*0030*/ 	.short	0x0008
        /*0032*/ 	.short	0x0038
        /*0034*/ 	.byte	0x00, 0xf0, 0x21, 0x00


	//----- nvinfo : EIATTR_KPARAM_INFO
	.align		4
.L_13:
        /*0038*/ 	.byte	0x04, 0x17
        /*003a*/ 	.short	(.L_15 - .L_14)
.L_14:
        /*003c*/ 	.word	0x00000000
        /*0040*/ 	.short	0x0007
        /*0042*/ 	.short	0x0030
        /*0044*/ 	.byte	0x00, 0xf0, 0x21, 0x00


	//----- nvinfo : EIATTR_KPARAM_INFO
	.align		4
.L_15:
        /*0048*/ 	.byte	0x04, 0x17
        /*004a*/ 	.short	(.L_17 - .L_16)
.L_16:
        /*004c*/ 	.word	0x00000000
        /*0050*/ 	.short	0x0006
        /*0052*/ 	.short	0x0028
        /*0054*/ 	.byte	0x00, 0xf0, 0x21, 0x00


	//----- nvinfo : EIATTR_KPARAM_INFO
	.align		4
.L_17:
        /*0058*/ 	.byte	0x04, 0x17
        /*005a*/ 	.short	(.L_19 - .L_18)
.L_18:
        /*005c*/ 	.word	0x00000000
        /*0060*/ 	.short	0x0005
        /*0062*/ 	.short	0x0020
        /*0064*/ 	.byte	0x00, 0xf0, 0x11, 0x00


	//----- nvinfo : EIATTR_KPARAM_INFO
	.align		4
.L_19:
        /*0068*/ 	.byte	0x04, 0x17
        /*006a*/ 	.short	(.L_21 - .L_20)
.L_20:
        /*006c*/ 	.word	0x00000000
        /*0070*/ 	.short	0x0004
        /*0072*/ 	.short	0x001c
        /*0074*/ 	.byte	0x00, 0xf0, 0x11, 0x00


	//----- nvinfo : EIATTR_KPARAM_INFO
	.align		4
.L_21:
        /*0078*/ 	.byte	0x04, 0x17
        /*007a*/ 	.short	(.L_23 - .L_22)
.L_22:
        /*007c*/ 	.word	0x00000000
        /*0080*/ 	.short	0x0003
        /*0082*/ 	.short	0x0018
        /*0084*/ 	.byte	0x00, 0xf0, 0x11, 0x00


	//----- nvinfo : EIATTR_KPARAM_INFO
	.align		4
.L_23:
        /*0088*/ 	.byte	0x04, 0x17
        /*008a*/ 	.short	(.L_25 - .L_24)
.L_24:
        /*008c*/ 	.word	0x00000000
        /*0090*/ 	.short	0x0002
        /*0092*/ 	.short	0x0010
        /*0094*/ 	.byte	0x00, 0xf4, 0x21, 0x00


	//----- nvinfo : EIATTR_KPARAM_INFO
	.align		4
.L_25:
        /*0098*/ 	.byte	0x04, 0x17
        /*009a*/ 	.short	(.L_27 - .L_26)
.L_26:
        /*009c*/ 	.word	0x00000000
        /*00a0*/ 	.short	0x0001
        /*00a2*/ 	.short	0x0008
        /*00a4*/ 	.byte	0x00, 0xf4, 0x21, 0x00


	//----- nvinfo : EIATTR_KPARAM_INFO
	.align		4
.L_27:
        /*00a8*/ 	.byte	0x04, 0x17
        /*00aa*/ 	.short	(.L_29 - .L_28)
.L_28:
        /*00ac*/ 	.word	0x00000000
        /*00b0*/ 	.short	0x0000
        /*00b2*/ 	.short	0x0000
        /*00b4*/ 	.byte	0x00, 0xf4, 0x21, 0x00


	//----- nvinfo : EIATTR_SPARSE_MMA_MASK
	.align		4
.L_29:
        /*00b8*/ 	.byte	0x03, 0x50
        /*00ba*/ 	.short	0x0000


	//----- nvinfo : EIATTR_MAXREG_COUNT
	.align		4
        /*00bc*/ 	.byte	0x03, 0x1b
        /*00be*/ 	.short	0x00ff


	//----- nvinfo : EIATTR_NUM_BARRIERS
	.align		4
        /*00c0*/ 	.byte	0x02, 0x4c
        /*00c2*/ 	.byte	0x01
	.zero		1


	//----- nvinfo : EIATTR_MERCURY_ISA_VERSION
	.align		4
        /*00c4*/ 	.byte	0x03, 0x5f
        /*00c6*/ 	.short	0x0101


	//----- nvinfo : EIATTR_INT_WARP_WIDE_INSTR_OFFSETS
	.align		4
        /*00c8*/ 	.byte	0x04, 0x31
        /*00ca*/ 	.short	(.L_31 - .L_30)


	//   ....[0]....
.L_30:
        /*00cc*/ 	.word	0x00001300


	//   ....[1]....
        /*00d0*/ 	.word	0x00001320


	//   ....[2]....
        /*00d4*/ 	.word	0x00001330


	//   ....[3]....
        /*00d8*/ 	.word	0x00001410


	//   ....[4]....
        /*00dc*/ 	.word	0x00001720


	//   ....[5]....
        /*00e0*/ 	.word	0x00001730


	//   ....[6]....
        /*00e4*/ 	.word	0x00001760


	//   ....[7]....
        /*00e8*/ 	.word	0x000017d0


	//   ....[8]....
        /*00ec*/ 	.word	0x00001d20


	//   ....[9]....
        /*00f0*/ 	.word	0x00001d30


	//----- nvinfo : EIATTR_COOP_GROUP_MASK_REGIDS
	.align		4
.L_31:
        /*00f4*/ 	.byte	0x04, 0x29
        /*00f6*/ 	.short	(.L_33 - .L_32)


	//   ....[0]....
.L_32:
        /*00f8*/ 	.word	0xffffffff


	//   ....[1]....
        /*00fc*/ 	.word	0xffffffff


	//   ....[2]....
        /*0100*/ 	.word	0xffffffff


	//----- nvinfo : EIATTR_COOP_GROUP_INSTR_OFFSETS
	.align		4
.L_33:
        /*0104*/ 	.byte	0x04, 0x28
        /*0106*/ 	.short	(.L_35 - .L_34)


	//   ....[0]....
.L_34:
        /*0108*/ 	.word	0x00000150


	//   ....[1]....
        /*010c*/ 	.word	0x00000720


	//   ....[2]....
        /*0110*/ 	.word	0x00000cd0


	//----- nvinfo : EIATTR_MBARRIER_INSTR_OFFSETS
	.align		4
.L_35:
        /*0114*/ 	.byte	0x04, 0x39
        /*0116*/ 	.short	(.L_37 - .L_36)


	//   ....[0]....
.L_36:
        /*0118*/ 	.word	0x00001490
        /*011c*/ 	.word	0x000000ff
        /*0120*/ 	.word	0x00009000
        /*0124*/ 	.short	0x0100
        /*0126*/ 	.byte	0x05
	.zero		1


	//   ....[1]....
        /*0128*/ 	.word	0x000014e0
        /*012c*/ 	.word	0x000000ff
        /*0130*/ 	.word	0x00009008
        /*0134*/ 	.short	0x0100
        /*0136*/ 	.byte	0x05
	.zero		1


	//   ....[2]....
        /*0138*/ 	.word	0x00001510
        /*013c*/ 	.word	0x000000ff
        /*0140*/ 	.word	0x00009010
        /*0144*/ 	.short	0x0100
        /*0146*/ 	.byte	0x05
	.zero		1


	//   ....[3]....
        /*0148*/ 	.word	0x00001860
        /*014c*/ 	.word	0x000000ff
        /*0150*/ 	.word	0x00009000
        /*0154*/ 	.short	0x010a
        /*0156*/ 	.byte	0x0f
	.zero		1


	//   ....[4]....
        /*0158*/ 	.word	0x00001bc0
        /*015c*/ 	.word	0x000000ff
        /*0160*/ 	.word	0x00009000
        /*0164*/ 	.short	0x0108
        /*0166*/ 	.byte	0x05
	.zero		1


	//   ....[5]....
        /*0168*/ 	.word	0x00001ce0
        /*016c*/ 	.word	0x000000ff
        /*0170*/ 	.word	0x00009008
        /*0174*/ 	.short	0x0108
        /*0176*/ 	.byte	0x05
	.zero		1


	//   ....[6]....
        /*0178*/ 	.word	0x00001d60
        /*017c*/ 	.word	0x000000ff
        /*0180*/ 	.word	0x00009010
        /*0184*/ 	.short	0x0108
        /*0186*/ 	.byte	0x05
	.zero		1


	//   ....[7]....
        /*0188*/ 	.word	0x00001e30
        /*018c*/ 	.word	0x000000ff
        /*0190*/ 	.word	0x00009000
        /*0194*/ 	.short	0x010a
        /*0196*/ 	.byte	0x0f
	.zero		1


	//----- nvinfo : EIATTR_NUM_MBARRIERS
	.align		4
.L_37:
        /*0198*/ 	.byte	0x03, 0x38
        /*019a*/ 	.short	0x0003


	//----- nvinfo : EIATTR_EXIT_INSTR_OFFSETS
	.align		4
        /*019c*/ 	.byte	0x04, 0x1c
        /*019e*/ 	.short	(.L_39 - .L_38)


	//   ....[0]....
.L_38:
        /*01a0*/ 	.word	0x00001e20


	//----- nvinfo : EIATTR_REQNTID
	.align		4
.L_39:
        /*01a4*/ 	.byte	0x04, 0x10
        /*01a6*/ 	.short	(.L_41 - .L_40)
.L_40:
        /*01a8*/ 	.word	0x00000100
        /*01ac*/ 	.word	0x00000001
        /*01b0*/ 	.word	0x00000001


	//----- nvinfo : EIATTR_CRS_STACK_SIZE
	.align		4
.L_41:
        /*01b4*/ 	.byte	0x04, 0x1e
        /*01b6*/ 	.short	(.L_43 - .L_42)
.L_42:
        /*01b8*/ 	.word	0x00000000


	//----- nvinfo : EIATTR_CBANK_PARAM_SIZE
	.align		4
.L_43:
        /*01bc*/ 	.byte	0x03, 0x19
        /*01be*/ 	.short	0x0050


	//----- nvinfo : EIATTR_PARAM_CBANK
	.align		4
        /*01c0*/ 	.byte	0x04, 0x0a
        /*01c2*/ 	.short	(.L_45 - .L_44)
	.align		4
.L_44:
        /*01c4*/ 	.word	index@(.nv.constant0.gluon_wgmma)
        /*01c8*/ 	.short	0x0210
        /*01ca*/ 	.short	0x0050


	//----- nvinfo : EIATTR_SW_WAR
	.align		4
.L_45:
        /*01cc*/ 	.byte	0x04, 0x36
        /*01ce*/ 	.short	(.L_47 - .L_46)
.L_46:
        /*01d0*/ 	.word	0x00000008
.L_47:


//--------------------- .nv.callgraph             --------------------------
	.section	.nv.callgraph,"",@"SHT_CUDA_CALLGRAPH"
	.align	4
	.sectionentsize	8
	.align		4
        /*0000*/ 	.word	0x00000000
	.align		4
        /*0004*/ 	.word	0xffffffff
	.align		4
        /*0008*/ 	.word	0x00000000
	.align		4
        /*000c*/ 	.word	0xfffffffe
	.align		4
        /*0010*/ 	.word	0x00000000
	.align		4
        /*0014*/ 	.word	0xfffffffd
	.align		4
        /*0018*/ 	.word	0x00000000
	.align		4
        /*001c*/ 	.word	0xfffffffc


//--------------------- .text.gluon_wgmma         --------------------------
	.section	.text.gluon_wgmma,"ax",@progbits
	.align	128
        .global         gluon_wgmma
        .type           gluon_wgmma,@function
        .size           gluon_wgmma,(.L_x_52 - gluon_wgmma)
        .other          gluon_wgmma,@"STO_CUDA_ENTRY STV_DEFAULT"
gluon_wgmma:
.text.gluon_wgmma:
[----:B------:R-:W-:Y:S01]  /*0000*/  LDC R1, c[0x0][0x28] ;  /* 0x00000a00ff017b82 */ /* 0x000fe20000000800 */
[----:B------:R-:W1:Y:S07]  /*0010*/  S2R R0, SR_TID.X ;  /* 0x0000000000007919 */ /* 0x000e6e0000002100 */
[----:B------:R-:W2:Y:S01]  /*0020*/  S2UR UR4, SR_CgaCtaId ;  /* 0x00000000000479c3 */ /* 0x000ea20000008800 */
[----:B------:R-:W-:Y:S01]  /*0030*/  UMOV UR5, 0x400 ;  /* 0x0000040000057882 */ /* 0x000fe20000000000 */
[----:B------:R-:W-:Y:S01]  /*0040*/  ULDC UR7, c[0x0][0xc] ;  /* 0x0000030000077ab9 */ /* 0x000fe20000000800 */
[----:B------:R-:W-:Y:S01]  /*0050*/  ULDC.64 UR20, c[0x0][0x250] ;  /* 0x0000940000147ab9 */ /* 0x000fe20000000a00 */
[----:B------:R-:W-:Y:S04]  /*0060*/  BSSY B0, `(.L_x_0) ;  /* 0x000001e000007945 */ /* 0x000fe80003800000 */
[----:B------:R-:W3:Y:S08]  /*0070*/  LDC R2, c[0x0][0x228] ;  /* 0x00008a00ff027b82 */ /* 0x000ef00000000800 */
[----:B------:R-:W4:Y:S08]  /*0080*/  LDC R10, c[0x0][0x230] ;  /* 0x00008c00ff0a7b82 */ /* 0x000f300000000800 */
[----:B------:R-:W-:Y:S01]  /*0090*/  S2UR UR28, SR_CTAID.Y ;  /* 0x00000000001c79c3 */ /* 0x000fe20000002600 */
[----:B--2---:R-:W-:-:S03]  /*00a0*/  ULEA UR5, UR4, UR5, 0x18 ;  /* 0x0000000504057291 */ /* 0x004fc6000f8ec03f */
[----:B------:R-:W-:Y:S01]  /*00b0*/  ULDC UR4, c[0x0][0x10] ;  /* 0x0000040000047ab9 */ /* 0x000fe20000000800 */
[----:B-1----:R-:W-:-:S03]  /*00c0*/  LOP3.LUT R6, R0, 0xff, RZ, 0xc0, !PT ;  /* 0x000000ff00067812 */ /* 0x002fc600078ec0ff */
[----:B------:R-:W1:Y:S01]  /*00d0*/  S2UR UR6, SR_CTAID.Z ;  /* 0x00000000000679c3 */ /* 0x000e620000002700 */
[----:B---3--:R-:W-:Y:S01]  /*00e0*/  VIADD R2, R2, 0xffffffff ;  /* 0xffffffff02027836 */ /* 0x008fe20000000000 */
[C---:B------:R-:W-:Y:S02]  /*00f0*/  ISETP.GE.U32.AND P0, PT, R6.reuse, 0x20, PT ;  /* 0x000000200600780c */ /* 0x040fe40003f06070 */
[C---:B------:R-:W-:Y:S02]  /*0100*/  ISETP.NE.U32.AND P2, PT, R6.reuse, RZ, PT ;  /* 0x000000ff0600720c */ /* 0x040fe40003f45070 */
[----:B------:R-:W-:Y:S02]  /*0110*/  LEA R14, R6, UR5, 0x2 ;  /* 0x00000005060e7c11 */ /* 0x000fe4000f8e10ff */
[----:B------:R-:W2:Y:S01]  /*0120*/  S2UR UR29, SR_CTAID.X ;  /* 0x00000000001d79c3 */ /* 0x000ea20000002500 */
[----:B----4-:R-:W-:-:S06]  /*0130*/  VIADD R11, R10, 0xffffffff ;  /* 0xffffffff0a0b7836 */ /* 0x010fcc0000000000 */
[----:B------:R3:W-:Y:S01]  /*0140*/  @!P0 STS [R14], RZ ;  /* 0x000000ff0e008388 */ /* 0x0007e20000000800 */
[----:B------:R-:W-:-:S03]  /*0150*/  NOP ;  /* 0x0000000000007918 */ /* 0x000fc60000000000 */
[----:B------:R3:W-:Y:S01]  /*0160*/  @!P2 STS [UR5+0x24], R2 ;  /* 0x00002402ff00a988 */ /* 0x0007e20008000805 */
[----:B-1----:R-:W-:-:S03]  /*0170*/  UIMAD UR4, UR6, UR4, UR28 ;  /* 0x00000004060472a4 */ /* 0x002fc6000f8e021c */
[----:B------:R3:W-:Y:S01]  /*0180*/  @!P2 STS [UR5+0x20], R11 ;  /* 0x0000200bff00a988 */ /* 0x0007e20008000805 */
[----:B--2---:R-:W-:-:S04]  /*0190*/  UIMAD UR4, UR4, UR7, UR29 ;  /* 0x00000007040472a4 */ /* 0x004fc8000f8e021d */
[----:B------:R-:W-:-:S04]  /*01a0*/  UIMAD UR4, UR4, 0x180, URZ ;  /* 0x00000180040478a4 */ /* 0x000fc8000f8e023f */
[----:B------:R-:W-:-:S04]  /*01b0*/  UIADD3 UR16, UP0, UR4, UR20, URZ ;  /* 0x0000001404107290 */ /* 0x000fc8000ff1e03f */
[----:B------:R-:W-:Y:S01]  /*01c0*/  ULEA.HI.X.SX32 UR17, UR4, UR21, 0x1, UP0 ;  /* 0x0000001504117291 */ /* 0x000fe200080f0e3f */
[----:B---3--:R-:W-:Y:S11]  /*01d0*/  @P2 BRA `(.L_x_1) ;  /* 0x0000000000182947 */ /* 0x008ff60003800000 */
[----:B------:R-:W1:Y:S01]  /*01e0*/  LDS R3, [UR5+0x8] ;  /* 0x00000805ff037984 */ /* 0x000e620008000800 */
[----:B------:R-:W2:Y:S01]  /*01f0*/  LDC.64 R8, c[0x0][0x210] ;  /* 0x00008400ff087b82 */ /* 0x000ea20000000a00 */
[----:B------:R-:W-:Y:S02]  /*0200*/  IMAD.MOV.U32 R4, RZ, RZ, 0x70 ;  /* 0x00000070ff047424 */ /* 0x000fe400078e00ff */
[----:B--2---:R2:W-:Y:S03]  /*0210*/  STS.64 [UR5], R8 ;  /* 0x00000008ff007988 */ /* 0x0045e60008000a05 */
[----:B-1----:R-:W-:-:S05]  /*0220*/  LOP3.LUT R3, R3, 0x10, R4, 0xd8, !PT ;  /* 0x0000001003037812 */ /* 0x002fca00078ed804 */
[----:B------:R2:W-:Y:S02]  /*0230*/  STS [UR5+0x8], R3 ;  /* 0x00000803ff007988 */ /* 0x0005e40008000805 */
.L_x_1:
[----:B------:R-:W-:Y:S05]  /*0240*/  BSYNC B0 ;  /* 0x0000000000007941 */ /* 0x000fea0003800000 */
.L_x_0:
[----:B------:R-:W-:Y:S04]  /*0250*/  BSSY B0, `(.L_x_2) ;  /* 0x000000a000007945 */ /* 0x000fe80003800000 */
[----:B------:R-:W-:Y:S05]  /*0260*/  @P2 BRA `(.L_x_3) ;  /* 0x0000000000202947 */ /* 0x000fea0003800000 */
[----:B--2---:R-:W1:Y:S01]  /*0270*/  LDS R3, [UR5+0x34] ;  /* 0x00003405ff037984 */ /* 0x004e620008000800 */
[----:B------:R-:W-:Y:S02]  /*0280*/  IMAD.MOV.U32 R4, RZ, RZ, 0x1f000000 ;  /* 0x1f000000ff047424 */ /* 0x000fe400078e00ff */
[----:B------:R-:W-:Y:S01]  /*0290*/  @!P2 IMAD.MOV.U32 R5, RZ, RZ, 0x3f ;  /* 0x0000003fff05a424 */ /* 0x000fe200078e00ff */
[----:B------:R-:W2:Y:S02]  /*02a0*/  @!P2 LDS R8, [UR5+0x38] ;  /* 0x00003805ff08a984 */ /* 0x000ea40008000800 */
[----:B-1----:R-:W-:Y:S02]  /*02b0*/  LOP3.LUT R3, R3, 0xff000000, R4, 0xb8, !PT ;  /* 0xff00000003037812 */ /* 0x002fe400078eb804 */
[----:B--2---:R-:W-:-:S03]  /*02c0*/  @!P2 LOP3.LUT R4, R8, 0xff, R5, 0xb8, !PT ;  /* 0x000000ff0804a812 */ /* 0x004fc600078eb805 */
[----:B------:R1:W-:Y:S04]  /*02d0*/  STS [UR5+0x34], R3 ;  /* 0x00003403ff007988 */ /* 0x0003e80008000805 */
[----:B------:R1:W-:Y:S02]  /*02e0*/  @!P2 STS [UR5+0x38], R4 ;  /* 0x00003804ff00a988 */ /* 0x0003e40008000805 */
.L_x_3:
[----:B------:R-:W-:Y:S05]  /*02f0*/  BSYNC B0 ;  /* 0x0000000000007941 */ /* 0x000fea0003800000 */
.L_x_2:
[----:B------:R-:W-:Y:S04]  /*0300*/  BSSY B0, `(.L_x_4) ;  /* 0x000000e000007945 */ /* 0x000fe80003800000 */
[----:B------:R-:W-:Y:S05]  /*0310*/  @P2 BRA `(.L_x_5) ;  /* 0x0000000000302947 */ /* 0x000fea0003800000 */
[----:B-1----:R-:W1:Y:S01]  /*0320*/  LDS R4, [UR5+0x34] ;  /* 0x00003405ff047984 */ /* 0x002e620008000800 */
[----:B------:R-:W3:Y:S03]  /*0330*/  LDC.64 R12, c[0x0][0x238] ;  /* 0x00008e00ff0c7b82 */ /* 0x000ee60000000a00 */
[----:B--2---:R-:W2:Y:S01]  /*0340*/  LDS R3, [UR5+0x1c] ;  /* 0x00001c05ff037984 */ /* 0x004ea20008000800 */
[C---:B---3--:R-:W-:Y:S01]  /*0350*/  SHF.L.U64.HI R8, R12.reuse, 0x1, R13 ;  /* 0x000000010c087819 */ /* 0x048fe2000001020d */
[----:B------:R-:W-:-:S03]  /*0360*/  IMAD.SHL.U32 R5, R12, 0x2, RZ ;  /* 0x000000020c057824 */ /* 0x000fc600078e00ff */
[--C-:B------:R-:W-:Y:S02]  /*0370*/  SHF.R.U32.HI R12, RZ, 0x4, R8.reuse ;  /* 0x00000004ff0c7819 */ /* 0x100fe40000011608 */
[----:B------:R-:W-:-:S05]  /*0380*/  SHF.R.U64 R5, R5, 0x4, R8 ;  /* 0x0000000405057819 */ /* 0x000fca0000001208 */
[----:B------:R3:W-:Y:S01]  /*0390*/  STS [UR5+0xc], R5 ;  /* 0x00000c05ff007988 */ /* 0x0007e20008000805 */
[----:B-1----:R-:W-:Y:S02]  /*03a0*/  LOP3.LUT R4, R4, 0x7, RZ, 0xb8, !PT ;  /* 0x0000000704047812 */ /* 0x002fe400078eb8ff */
[----:B--2---:R-:W-:-:S03]  /*03b0*/  LOP3.LUT R3, R3, 0xf, R12, 0xb8, !PT ;  /* 0x0000000f03037812 */ /* 0x004fc600078eb80c */
[----:B------:R3:W-:Y:S04]  /*03c0*/  STS [UR5+0x34], R4 ;  /* 0x00003404ff007988 */ /* 0x0007e80008000805 */
[----:B------:R3:W-:Y:S02]  /*03d0*/  STS [UR5+0x1c], R3 ;  /* 0x00001c03ff007988 */ /* 0x0007e40008000805 */
.L_x_5:
[----:B------:R-:W-:Y:S05]  /*03e0*/  BSYNC B0 ;  /* 0x0000000000007941 */ /* 0x000fea0003800000 */
.L_x_4:
[----:B------:R-:W-:Y:S04]  /*03f0*/  BSSY B1, `(.L_x_6) ;  /* 0x000001b000017945 */ /* 0x000fe80003800000 */
[----:B------:R-:W-:Y:S01]  /*0400*/  BSSY B0, `(.L_x_7) ;  /* 0x0000016000007945 */ /* 0x000fe20003800000 */
[----:B------:R-:W-:-:S03]  /*0410*/  IMAD.MOV.U32 R7, RZ, RZ, RZ ;  /* 0x000000ffff077224 */ /* 0x000fc600078e00ff */
[----:B------:R-:W-:Y:S05]  /*0420*/  @P2 BRA `(.L_x_8) ;  /* 0x0000000000202947 */ /* 0x000fea0003800000 */
[----:B-123--:R-:W1:Y:S02]  /*0430*/  LDS R3, [UR5+0x34] ;  /* 0x00003405ff037984 */ /* 0x00ee640008000800 */
[----:B-1----:R-:W-:-:S05]  /*0440*/  LOP3.LUT R3, R3, 0x38, RZ, 0xb8, !PT ;  /* 0x0000003803037812 */ /* 0x002fca00078eb8ff */
[----:B------:R1:W-:Y:S01]  /*0450*/  STS [UR5+0x34], R3 ;  /* 0x00003403ff007988 */ /* 0x0003e20008000805 */
[----:B------:R-:W-:Y:S05]  /*0460*/  @P2 BRA `(.L_x_9) ;  /* 0x0000000000202947 */ /* 0x000fea0003800000 */
[----:B-1----:R-:W1:Y:S01]  /*0470*/  LDS R3, [UR5+0x8] ;  /* 0x00000805ff037984 */ /* 0x002e620008000800 */
[----:B------:R-:W-:-:S05]  /*0480*/  IMAD.MOV.U32 R4, RZ, RZ, 0x780 ;  /* 0x00000780ff047424 */ /* 0x000fca00078e00ff */
[----:B-1----:R-:W-:-:S05]  /*0490*/  LOP3.LUT R3, R3, 0x500, R4, 0xd8, !PT ;  /* 0x0000050003037812 */ /* 0x002fca00078ed804 */
[----:B------:R4:W-:Y:S02]  /*04a0*/  STS [UR5+0x8], R3 ;  /* 0x00000803ff007988 */ /* 0x0009e40008000805 */
.L_x_8:
[----:B------:R-:W-:Y:S05]  /*04b0*/  @P2 BRA `(.L_x_10) ;  /* 0x0000000000282947 */ /* 0x000fea0003800000 */
[----:B-1234-:R-:W1:Y:S02]  /*04c0*/  LDS R3, [UR5+0x8] ;  /* 0x00000805ff037984 */ /* 0x01ee640008000800 */
[----:B-1----:R-:W-:-:S05]  /*04d0*/  LOP3.LUT R3, R3, 0x1800, RZ, 0xb8, !PT ;  /* 0x0000180003037812 */ /* 0x002fca00078eb8ff */
[----:B------:R2:W-:Y:S02]  /*04e0*/  STS [UR5+0x8], R3 ;  /* 0x00000803ff007988 */ /* 0x0005e40008000805 */
.L_x_9:
[----:B------:R-:W-:Y:S05]  /*04f0*/  @P2 BREAK B0 ;  /* 0x0000000000002942 */ /* 0x000fea0003800000 */
[----:B------:R-:W-:Y:S05]  /*0500*/  @P2 BRA `(.L_x_11) ;  /* 0x0000000000242947 */ /* 0x000fea0003800000 */
[----:B------:R-:W3:Y:S01]  /*0510*/  LDS R4, [UR5+0x8] ;  /* 0x00000805ff047984 */ /* 0x000ee20008000800 */
[----:B-12---:R-:W-:-:S05]  /*0520*/  IMAD.MOV.U32 R3, RZ, RZ, 0x6000 ;  /* 0x00006000ff037424 */ /* 0x006fca00078e00ff */
[----:B---3--:R-:W-:-:S04]  /*0530*/  LOP3.LUT R3, R4, 0x4000, R3, 0xd8, !PT ;  /* 0x0000400004037812 */ /* 0x008fc800078ed803 */
[----:B------:R-:W-:-:S05]  /*0540*/  LOP3.LUT R3, R3, 0x400000, RZ, 0xb8, !PT ;  /* 0x0040000003037812 */ /* 0x000fca00078eb8ff */
[----:B------:R5:W-:Y:S02]  /*0550*/  STS [UR5+0x8], R3 ;  /* 0x00000803ff007988 */ /* 0x000be40008000805 */
.L_x_10:
[----:B------:R-:W-:Y:S05]  /*0560*/  BSYNC B0 ;  /* 0x0000000000007941 */ /* 0x000fea0003800000 */
.L_x_7:
[----:B-12345:R-:W1:Y:S02]  /*0570*/  @!P2 LDS R3, [UR5+0x8] ;  /* 0x00000805ff03a984 */ /* 0x03ee640008000800 */
[----:B-1----:R-:W-:-:S05]  /*0580*/  @!P2 LOP3.LUT R3, R3, 0x8000, RZ, 0xb8, !PT ;  /* 0x000080000303a812 */ /* 0x002fca00078eb8ff */
[----:B------:R3:W-:Y:S02]  /*0590*/  @!P2 STS [UR5+0x8], R3 ;  /* 0x00000803ff00a988 */ /* 0x0007e40008000805 */
.L_x_11:
[----:B------:R-:W-:Y:S05]  /*05a0*/  BSYNC B1 ;  /* 0x0000000000017941 */ /* 0x000fea0003800000 */
.L_x_6:
[----:B------:R-:W-:Y:S05]  /*05b0*/  WARPSYNC.ALL ;  /* 0x0000000000007948 */ /* 0x000fea0003800000 */
[----:B-123--:R-:W1:Y:S02]  /*05c0*/  LDC R3, c[0x0][0x22c] ;  /* 0x00008b00ff037b82 */ /* 0x00ee640000000800 */
[----:B-1----:R-:W-:Y:S01]  /*05d0*/  VIADD R3, R3, 0xffffffff ;  /* 0xffffffff03037836 */ /* 0x002fe20000000000 */
[----:B------:R-:W-:Y:S06]  /*05e0*/  @P0 BRA `(.L_x_12) ;  /* 0x0000000000280947 */ /* 0x000fec0003800000 */
[----:B------:R-:W1:Y:S01]  /*05f0*/  S2R R4, SR_LANEID ;  /* 0x0000000000047919 */ /* 0x000e620000000000 */
[----:B------:R-:W-:Y:S05]  /*0600*/  WARPSYNC.ALL ;  /* 0x0000000000007948 */ /* 0x000fea0003800000 */
[----:B-1----:R-:W-:-:S05]  /*0610*/  IMAD.SHL.U32 R8, R4, 0x4, RZ ;  /* 0x0000000404087824 */ /* 0x002fca00078e00ff */
[----:B------:R-:W1:Y:S01]  /*0620*/  LDS R9, [R8+UR5] ;  /* 0x0000000508097984 */ /* 0x000e620008000800 */
[----:B------:R-:W-:-:S05]  /*0630*/  IADD3 R4, P1, R8, UR16, RZ ;  /* 0x0000001008047c10 */ /* 0x000fca000ff3e0ff */
[----:B------:R-:W-:-:S05]  /*0640*/  IMAD.X R5, RZ, RZ, UR17, P1 ;  /* 0x00000011ff057e24 */ /* 0x000fca00088e06ff */
[----:B-1----:R1:W2:Y:S01]  /*0650*/  ATOMG.E.EXCH.STRONG.GPU PT, RZ, [R4], R9 ;  /* 0x0000000904ff73a8 */ /* 0x0022a200041ee100 */
[----:B------:R-:W-:-:S04]  /*0660*/  DEPBAR {5,4,3,2,1,0} ;  /* 0x0000003f0000791a */ /* 0x000fc80000000000 */
[----:B------:R1:W-:Y:S01]  /*0670*/  UTMACCTL.IV [UR16] ;  /* 0x00000000100079b9 */ /* 0x0003e20008000000 */
[----:B------:R-:W-:Y:S01]  /*0680*/  NOP ;  /* 0x0000000000007918 */ /* 0x000fe20000000000 */
.L_x_12:
[----:B------:R-:W-:Y:S05]  /*0690*/  @P0 BRA `(.L_x_13) ;  /* 0x00000000000c0947 */ /* 0x000fea0003800000 */
[----:B------:R0:W-:Y:S01]  /*06a0*/  UTMACMDFLUSH ;  /* 0x00000000000079b7 */ /* 0x0001e20000000000 */
[----:B------:R-:W-:Y:S05]  /*06b0*/  @P0 BRA `(.L_x_13) ;  /* 0x0000000000040947 */ /* 0x000fea0003800000 */
[----:B------:R-:W-:-:S04]  /*06c0*/  DEPBAR.LE SB0, 0x0 ;  /* 0x000080000000791a */ /* 0x000fc80000000000 */
.L_x_13:
[----:B------:R-:W-:Y:S05]  /*06d0*/  WARPSYNC.ALL ;  /* 0x0000000000007948 */ /* 0x000fea0003800000 */
[----:B--2---:R-:W-:Y:S06]  /*06e0*/  BAR.SYNC.DEFER_BLOCKING 0x0 ;  /* 0x0000000000007b1d */ /* 0x004fec0000010000 */
[----:B------:R-:W-:Y:S02]  /*06f0*/  BSSY B1, `(.L_x_14) ;  /* 0x000000b000017945 */ /* 0x000fe40003800000 */
[----:B------:R-:W-:Y:S06]  /*0700*/  BAR.SYNC.DEFER_BLOCKING 0x0 ;  /* 0x0000000000007b1d */ /* 0x000fec0000010000 */
[----:B------:R2:W-:Y:S01]  /*0710*/  @!P0 STS [R14], RZ ;  /* 0x000000ff0e008388 */ /* 0x0005e20000000800 */
[----:B------:R-:W-:Y:S01]  /*0720*/  NOP ;  /* 0x0000000000007918 */ /* 0x000fe20000000000 */
[----:B------:R-:W-:Y:S05]  /*0730*/  @P2 BRA `(.L_x_15) ;  /* 0x0000000000182947 */ /* 0x000fea0003800000 */
[----:B-1----:R-:W1:Y:S01]  /*0740*/  LDS R4, [UR5+0x8] ;  /* 0x00000805ff047984 */ /* 0x002e620008000800 */
[----:B------:R-:W3:Y:S01]  /*0750*/  LDC.64 R8, c[0x0][0x218] ;  /* 0x00008600ff087b82 */ /* 0x000ee20000000a00 */
[----:B------:R-:W-:Y:S02]  /*0760*/  IMAD.MOV.U32 R5, RZ, RZ, 0x70 ;  /* 0x00000070ff057424 */ /* 0x000fe400078e00ff */
[----:B---3--:R3:W-:Y:S03]  /*0770*/  STS.64 [UR5], R8 ;  /* 0x00000008ff007988 */ /* 0x0087e60008000a05 */
[----:B-1----:R-:W-:-:S05]  /*0780*/  LOP3.LUT R4, R4, 0x10, R5, 0xd8, !PT ;  /* 0x0000001004047812 */ /* 0x002fca00078ed805 */
[----:B------:R3:W-:Y:S02]  /*0790*/  STS [UR5+0x8], R4 ;  /* 0x00000804ff007988 */ /* 0x0007e40008000805 */
.L_x_15:
[----:B-1----:R-:W-:Y:S05]  /*07a0*/  BSYNC B1 ;  /* 0x0000000000017941 */ /* 0x002fea0003800000 */
.L_x_14:
[----:B------:R-:W-:Y:S04]  /*07b0*/  BSSY B1, `(.L_x_16) ;  /* 0x000000a000017945 */ /* 0x000fe80003800000 */
[----:B------:R-:W-:Y:S05]  /*07c0*/  @P2 BRA `(.L_x_17) ;  /* 0x0000000000202947 */ /* 0x000fea0003800000 */
[----:B---3--:R-:W1:Y:S01]  /*07d0*/  LDS R4, [UR5+0x34] ;  /* 0x00003405ff047984 */ /* 0x008e620008000800 */
[----:B------:R-:W-:Y:S02]  /*07e0*/  IMAD.MOV.U32 R5, RZ, RZ, 0x3f000000 ;  /* 0x3f000000ff057424 */ /* 0x000fe400078e00ff */
[----:B------:R-:W-:Y:S01]  /*07f0*/  @!P2 IMAD.MOV.U32 R8, RZ, RZ, 0x1f ;  /* 0x0000001fff08a424 */ /* 0x000fe200078e00ff */
[----:B------:R-:W3:Y:S02]  /*0800*/  @!P2 LDS R9, [UR5+0x38] ;  /* 0x00003805ff09a984 */ /* 0x000ee40008000800 */
[----:B-1----:R-:W-:Y:S02]  /*0810*/  LOP3.LUT R4, R4, 0xff000000, R5, 0xb8, !PT ;  /* 0xff00000004047812 */ /* 0x002fe400078eb805 */
[----:B---3--:R-:W-:-:S03]  /*0820*/  @!P2 LOP3.LUT R5, R9, 0xff, R8, 0xb8, !PT ;  /* 0x000000ff0905a812 */ /* 0x008fc600078eb808 */
[----:B------:R1:W-:Y:S04]  /*0830*/  STS [UR5+0x34], R4 ;  /* 0x00003404ff007988 */ /* 0x0003e80008000805 */
[----:B------:R1:W-:Y:S02]  /*0840*/  @!P2 STS [UR5+0x38], R5 ;  /* 0x00003805ff00a988 */ /* 0x0003e40008000805 */
.L_x_17:
[----:B------:R-:W-:Y:S05]  /*0850*/  BSYNC B1 ;  /* 0x0000000000017941 */ /* 0x000fea0003800000 */
.L_x_16:
[----:B------:R-:W-:Y:S04]  /*0860*/  BSSY B1, `(.L_x_18) ;  /* 0x0000004000017945 */ /* 0x000fe80003800000 */
[----:B------:R-:W-:Y:S05]  /*0870*/  @P2 BRA `(.L_x_19) ;  /* 0x0000000000082947 */ /* 0x000fea0003800000 */
[----:B------:R4:W-:Y:S04]  /*0880*/  STS [UR5+0x24], R11 ;  /* 0x0000240bff007988 */ /* 0x0009e80008000805 */
[----:B------:R4:W-:Y:S02]  /*0890*/  STS [UR5+0x20], R3 ;  /* 0x00002003ff007988 */ /* 0x0009e40008000805 */
.L_x_19:
[----:B------:R-:W-:Y:S05]  /*08a0*/  BSYNC B1 ;  /* 0x0000000000017941 */ /* 0x000fea0003800000 */
.L_x_18:
[----:B------:R-:W-:Y:S04]  /*08b0*/  BSSY B1, `(.L_x_20) ;  /* 0x000000e000017945 */ /* 0x000fe80003800000 */
[----:B------:R-:W-:Y:S05]  /*08c0*/  @P2 BRA `(.L_x_21) ;  /* 0x0000000000302947 */ /* 0x000fea0003800000 */
[----:B-1----:R-:W1:Y:S01]  /*08d0*/  LDS R5, [UR5+0x34] ;  /* 0x00003405ff057984 */ /* 0x002e620008000800 */
[----:B---3--:R-:W3:Y:S03]  /*08e0*/  LDC.64 R8, c[0x0][0x240] ;  /* 0x00009000ff087b82 */ /* 0x008ee60000000a00 */
[----:B------:R-:W5:Y:S01]  /*08f0*/  LDS R4, [UR5+0x1c] ;  /* 0x00001c05ff047984 */ /* 0x000f620008000800 */
[C---:B---3--:R-:W-:Y:S01]  /*0900*/  SHF.L.U64.HI R9, R8.reuse, 0x1, R9 ;  /* 0x0000000108097819 */ /* 0x048fe20000010209 */
[----:B------:R-:W-:-:S03]  /*0910*/  IMAD.SHL.U32 R8, R8, 0x2, RZ ;  /* 0x0000000208087824 */ /* 0x000fc600078e00ff */
[--C-:B----4-:R-:W-:Y:S02]  /*0920*/  SHF.R.U32.HI R11, RZ, 0x4, R9.reuse ;  /* 0x00000004ff0b7819 */ /* 0x110fe40000011609 */
[----:B------:R-:W-:-:S05]  /*0930*/  SHF.R.U64 R8, R8, 0x4, R9 ;  /* 0x0000000408087819 */ /* 0x000fca0000001209 */
[----:B------:R3:W-:Y:S01]  /*0940*/  STS [UR5+0xc], R8 ;  /* 0x00000c08ff007988 */ /* 0x0007e20008000805 */
[----:B-1----:R-:W-:Y:S02]  /*0950*/  LOP3.LUT R5, R5, 0x7, RZ, 0xb8, !PT ;  /* 0x0000000705057812 */ /* 0x002fe400078eb8ff */
[----:B-----5:R-:W-:-:S03]  /*0960*/  LOP3.LUT R4, R4, 0xf, R11, 0xb8, !PT ;  /* 0x0000000f04047812 */ /* 0x020fc600078eb80b */
[----:B------:R3:W-:Y:S04]  /*0970*/  STS [UR5+0x34], R5 ;  /* 0x00003405ff007988 */ /* 0x0007e80008000805 */
[----:B------:R3:W-:Y:S02]  /*0980*/  STS [UR5+0x1c], R4 ;  /* 0x00001c04ff007988 */ /* 0x0007e40008000805 */
.L_x_21:
[----:B------:R-:W-:Y:S05]  /*0990*/  BSYNC B1 ;  /* 0x0000000000017941 */ /* 0x000fea0003800000 */
.L_x_20:
[----:B------:R-:W-:Y:S04]  /*09a0*/  BSSY B2, `(.L_x_22) ;  /* 0x000001a000027945 */ /* 0x000fe80003800000 */
[----:B------:R-:W-:Y:S04]  /*09b0*/  BSSY B1, `(.L_x_23) ;  /* 0x0000015000017945 */ /* 0x000fe80003800000 */
[----:B------:R-:W-:Y:S05]  /*09c0*/  @P2 BRA `(.L_x_24) ;  /* 0x0000000000202947 */ /* 0x000fea0003800000 */
[----:B-1-3--:R-:W1:Y:S02]  /*09d0*/  LDS R4, [UR5+0x34] ;  /* 0x00003405ff047984 */ /* 0x00ae640008000800 */
[----:B-1----:R-:W-:-:S05]  /*09e0*/  LOP3.LUT R4, R4, 0x38, RZ, 0xb8, !PT ;  /* 0x0000003804047812 */ /* 0x002fca00078eb8ff */
[----:B------:R1:W-:Y:S01]  /*09f0*/  STS [UR5+0x34], R4 ;  /* 0x00003404ff007988 */ /* 0x0003e20008000805 */
[----:B------:R-:W-:Y:S05]  /*0a00*/  @P2 BRA `(.L_x_25) ;  /* 0x0000000000202947 */ /* 0x000fea0003800000 */
[----:B-1----:R-:W1:Y:S01]  /*0a10*/  LDS R4, [UR5+0x8] ;  /* 0x00000805ff047984 */ /* 0x002e620008000800 */
[----:B------:R-:W-:-:S05]  /*0a20*/  IMAD.MOV.U32 R5, RZ, RZ, 0x780 ;  /* 0x00000780ff057424 */ /* 0x000fca00078e00ff */
[----:B-1----:R-:W-:-:S05]  /*0a30*/  LOP3.LUT R4, R4, 0x500, R5, 0xd8, !PT ;  /* 0x0000050004047812 */ /* 0x002fca00078ed805 */
[----:B------:R5:W-:Y:S02]  /*0a40*/  STS [UR5+0x8], R4 ;  /* 0x00000804ff007988 */ /* 0x000be40008000805 */
.L_x_24:
[----:B------:R-:W-:Y:S05]  /*0a50*/  @P2 BRA `(.L_x_26) ;  /* 0x0000000000282947 */ /* 0x000fea0003800000 */
[----:B-1-3-5:R-:W1:Y:S02]  /*0a60*/  LDS R4, [UR5+0x8] ;  /* 0x00000805ff047984 */ /* 0x02ae640008000800 */
[----:B-1----:R-:W-:-:S05]  /*0a70*/  LOP3.LUT R4, R4, 0x1800, RZ, 0xb8, !PT ;  /* 0x0000180004047812 */ /* 0x002fca00078eb8ff */
[----:B------:R3:W-:Y:S02]  /*0a80*/  STS [UR5+0x8], R4 ;  /* 0x00000804ff007988 */ /* 0x0007e40008000805 */
.L_x_25:
[----:B------:R-:W-:Y:S05]  /*0a90*/  @P2 BREAK B1 ;  /* 0x0000000000012942 */ /* 0x000fea0003800000 */
[----:B------:R-:W-:Y:S05]  /*0aa0*/  @P2 BRA `(.L_x_27) ;  /* 0x0000000000242947 */ /* 0x000fea0003800000 */
[----:B-1-3--:R-:W1:Y:S01]  /*0ab0*/  LDS R4, [UR5+0x8] ;  /* 0x00000805ff047984 */ /* 0x00ae620008000800 */
[----:B------:R-:W-:-:S05]  /*0ac0*/  IMAD.MOV.U32 R5, RZ, RZ, 0x6000 ;  /* 0x00006000ff057424 */ /* 0x000fca00078e00ff */
[----:B-1----:R-:W-:-:S04]  /*0ad0*/  LOP3.LUT R4, R4, 0x6000, R5, 0xd8, !PT ;  /* 0x0000600004047812 */ /* 0x002fc800078ed805 */
[----:B------:R-:W-:-:S05]  /*0ae0*/  LOP3.LUT R4, R4, 0x400000, RZ, 0xb8, !PT ;  /* 0x0040000004047812 */ /* 0x000fca00078eb8ff */
[----:B------:R1:W-:Y:S02]  /*0af0*/  STS [UR5+0x8], R4 ;  /* 0x00000804ff007988 */ /* 0x0003e40008000805 */
.L_x_26:
[----:B------:R-:W-:Y:S05]  /*0b00*/  BSYNC B1 ;  /* 0x0000000000017941 */ /* 0x000fea0003800000 */
.L_x_23:
[----:B-1-3-5:R-:W1:Y:S02]  /*0b10*/  @!P2 LDS R4, [UR5+0x8] ;  /* 0x00000805ff04a984 */ /* 0x02ae640008000800 */
[----:B-1----:R-:W-:-:S05]  /*0b20*/  @!P2 LOP3.LUT R4, R4, 0x8000, RZ, 0xb8, !PT ;  /* 0x000080000404a812 */ /* 0x002fca00078eb8ff */
[----:B------:R5:W-:Y:S02]  /*0b30*/  @!P2 STS [UR5+0x8], R4 ;  /* 0x00000804ff00a988 */ /* 0x000be40008000805 */
.L_x_27:
[----:B------:R-:W-:Y:S05]  /*0b40*/  BSYNC B2 ;  /* 0x0000000000027941 */ /* 0x000fea0003800000 */
.L_x_22:
[----:B------:R-:W-:Y:S05]  /*0b50*/  WARPSYNC.ALL ;  /* 0x0000000000007948 */ /* 0x000fea0003800000 */
[----:B------:R-:W-:-:S04]  /*0b60*/  UIADD3 UR19, UR4, 0x80, URZ ;  /* 0x0000008004137890 */ /* 0x000fc8000fffe03f */
[----:B------:R-:W-:-:S04]  /*0b70*/  UIADD3 UR18, UP0, UR19, UR20, URZ ;  /* 0x0000001413127290 */ /* 0x000fc8000ff1e03f */
[----:B------:R-:W-:Y:S01]  /*0b80*/  ULEA.HI.X.SX32 UR19, UR19, UR21, 0x1, UP0 ;  /* 0x0000001513137291 */ /* 0x000fe200080f0e3f */
[----:B------:R-:W-:Y:S11]  /*0b90*/  @P0 BRA `(.L_x_28) ;  /* 0x0000000000280947 */ /* 0x000ff60003800000 */
[----:B-1-3-5:R-:W1:Y:S01]  /*0ba0*/  S2R R4, SR_LANEID ;  /* 0x0000000000047919 */ /* 0x02ae620000000000 */
[----:B------:R-:W-:Y:S05]  /*0bb0*/  WARPSYNC.ALL ;  /* 0x0000000000007948 */ /* 0x000fea0003800000 */
[----:B-1----:R-:W-:-:S05]  /*0bc0*/  IMAD.SHL.U32 R8, R4, 0x4, RZ ;  /* 0x0000000404087824 */ /* 0x002fca00078e00ff */
[----:B------:R-:W1:Y:S01]  /*0bd0*/  LDS R9, [R8+UR5] ;  /* 0x0000000508097984 */ /* 0x000e620008000800 */
[----:B------:R-:W-:-:S05]  /*0be0*/  IADD3 R4, P1, R8, UR18, RZ ;  /* 0x0000001208047c10 */ /* 0x000fca000ff3e0ff */
[----:B------:R-:W-:-:S05]  /*0bf0*/  IMAD.X R5, RZ, RZ, UR19, P1 ;  /* 0x00000013ff057e24 */ /* 0x000fca00088e06ff */
[----:B-1----:R1:W3:Y:S01]  /*0c00*/  ATOMG.E.EXCH.STRONG.GPU PT, RZ, [R4], R9 ;  /* 0x0000000904ff73a8 */ /* 0x0022e200041ee100 */
[----:B------:R-:W-:-:S04]  /*0c10*/  DEPBAR {5,4,3,2,1,0} ;  /* 0x0000003f0000791a */ /* 0x000fc80000000000 */
[----:B------:R1:W-:Y:S01]  /*0c20*/  UTMACCTL.IV [UR18] ;  /* 0x00000000120079b9 */ /* 0x0003e20008000000 */
[----:B------:R-:W-:Y:S01]  /*0c30*/  NOP ;  /* 0x0000000000007918 */ /* 0x000fe20000000000 */
.L_x_28:
[----:B------:R-:W-:Y:S05]  /*0c40*/  @P0 BRA `(.L_x_29) ;  /* 0x00000000000c0947 */ /* 0x000fea0003800000 */
[----:B------:R0:W-:Y:S01]  /*0c50*/  UTMACMDFLUSH ;  /* 0x00000000000079b7 */ /* 0x0001e20000000000 */
[----:B------:R-:W-:Y:S05]  /*0c60*/  @P0 BRA `(.L_x_29) ;  /* 0x0000000000040947 */ /* 0x000fea0003800000 */
[----:B------:R-:W-:-:S04]  /*0c70*/  DEPBAR.LE SB0, 0x0 ;  /* 0x000080000000791a */ /* 0x000fc80000000000 */
.L_x_29:
[----:B------:R-:W-:Y:S05]  /*0c80*/  WARPSYNC.ALL ;  /* 0x0000000000007948 */ /* 0x000fea0003800000 */
[----:B---3--:R-:W-:Y:S06]  /*0c90*/  BAR.SYNC.DEFER_BLOCKING 0x0 ;  /* 0x0000000000007b1d */ /* 0x008fec0000010000 */
[----:B------:R-:W-:Y:S02]  /*0ca0*/  BSSY B2, `(.L_x_30) ;  /* 0x000000b000027945 */ /* 0x000fe40003800000 */
[----:B------:R-:W-:Y:S06]  /*0cb0*/  BAR.SYNC.DEFER_BLOCKING 0x0 ;  /* 0x0000000000007b1d */ /* 0x000fec0000010000 */
[----:B------:R3:W-:Y:S01]  /*0cc0*/  @!P0 STS [R14], RZ ;  /* 0x000000ff0e008388 */ /* 0x0007e20000000800 */
[----:B------:R-:W-:Y:S01]  /*0cd0*/  NOP ;  /* 0x0000000000007918 */ /* 0x000fe20000000000 */
[----:B------:R-:W-:Y:S05]  /*0ce0*/  @P2 BRA `(.L_x_31) ;  /* 0x0000000000182947 */ /* 0x000fea0003800000 */
[----:B-1---5:R-:W1:Y:S01]  /*0cf0*/  LDS R4, [UR5+0x8] ;  /* 0x00000805ff047984 */ /* 0x022e620008000800 */
[----:B------:R-:W5:Y:S01]  /*0d00*/  LDC.64 R8, c[0x0][0x220] ;  /* 0x00008800ff087b82 */ /* 0x000f620000000a00 */
[----:B------:R-:W-:Y:S02]  /*0d10*/  IMAD.MOV.U32 R5, RZ, RZ, 0x70 ;  /* 0x00000070ff057424 */ /* 0x000fe400078e00ff */
[----:B-----5:R5:W-:Y:S03]  /*0d20*/  STS.64 [UR5], R8 ;  /* 0x00000008ff007988 */ /* 0x020be60008000a05 */
[----:B-1----:R-:W-:-:S05]  /*0d30*/  LOP3.LUT R4, R4, 0x10, R5, 0xd8, !PT ;  /* 0x0000001004047812 */ /* 0x002fca00078ed805 */
[----:B------:R5:W-:Y:S02]  /*0d40*/  STS [UR5+0x8], R4 ;  /* 0x00000804ff007988 */ /* 0x000be40008000805 */
.L_x_31:
[----:B-1----:R-:W-:Y:S05]  /*0d50*/  BSYNC B2 ;  /* 0x0000000000027941 */ /* 0x002fea0003800000 */
.L_x_30:
[----:B------:R-:W-:Y:S04]  /*0d60*/  BSSY B3, `(.L_x_32) ;  /* 0x0000011000037945 */ /* 0x000fe80003800000 */
[----:B------:R-:W-:Y:S04]  /*0d70*/  BSSY B2, `(.L_x_33) ;  /* 0x000000e000027945 */ /* 0x000fe80003800000 */
[----:B------:R-:W-:Y:S05]  /*0d80*/  @P2 BRA `(.L_x_34) ;  /* 0x0000000000242947 */ /* 0x000fea0003800000 */
[----:B-----5:R-:W1:Y:S01]  /*0d90*/  LDS R4, [UR5+0x34] ;  /* 0x00003405ff047984 */ /* 0x020e620008000800 */
[----:B------:R-:W-:-:S05]  /*0da0*/  IMAD.MOV.U32 R5, RZ, RZ, 0x3f000000 ;  /* 0x3f000000ff057424 */ /* 0x000fca00078e00ff */
[----:B-1----:R-:W-:-:S05]  /*0db0*/  LOP3.LUT R4, R4, 0xff000000, R5, 0xb8, !PT ;  /* 0xff00000004047812 */ /* 0x002fca00078eb805 */
[----:B------:R1:W-:Y:S01]  /*0dc0*/  STS [UR5+0x34], R4 ;  /* 0x00003404ff007988 */ /* 0x0003e20008000805 */
[----:B------:R-:W-:Y:S05]  /*0dd0*/  @P2 BRA `(.L_x_35) ;  /* 0x00000000001c2947 */ /* 0x000fea0003800000 */
[----:B-1----:R-:W1:Y:S01]  /*0de0*/  LDS R4, [UR5+0x38] ;  /* 0x00003805ff047984 */ /* 0x002e620008000800 */
[----:B------:R-:W-:-:S05]  /*0df0*/  IMAD.MOV.U32 R5, RZ, RZ, 0x3f ;  /* 0x0000003fff057424 */ /* 0x000fca00078e00ff */
[----:B-1----:R-:W-:-:S05]  /*0e00*/  LOP3.LUT R4, R4, 0xff, R5, 0xb8, !PT ;  /* 0x000000ff04047812 */ /* 0x002fca00078eb805 */
[----:B------:R1:W-:Y:S02]  /*0e10*/  STS [UR5+0x38], R4 ;  /* 0x00003804ff007988 */ /* 0x0003e40008000805 */
.L_x_34:
[----:B------:R-:W-:Y:S05]  /*0e20*/  @P2 BREAK B2 ;  /* 0x0000000000022942 */ /* 0x000fea0003800000 */
[----:B------:R-:W-:Y:S05]  /*0e30*/  @P2 BRA `(.L_x_36) ;  /* 0x00000000000c2947 */ /* 0x000fea0003800000 */
[----:B------:R1:W-:Y:S02]  /*0e40*/  STS [UR5+0x20], R3 ;  /* 0x00002003ff007988 */ /* 0x0003e40008000805 */
.L_x_35:
[----:B------:R-:W-:Y:S05]  /*0e50*/  BSYNC B2 ;  /* 0x0000000000027941 */ /* 0x000fea0003800000 */
.L_x_33:
[----:B------:R1:W-:Y:S02]  /*0e60*/  @!P2 STS [UR5+0x24], R2 ;  /* 0x00002402ff00a988 */ /* 0x0003e40008000805 */
.L_x_36:
[----:B------:R-:W-:Y:S05]  /*0e70*/  BSYNC B3 ;  /* 0x0000000000037941 */ /* 0x000fea0003800000 */
.L_x_32:
[----:B------:R-:W-:Y:S05]  /*0e80*/  WARPSYNC.ALL ;  /* 0x0000000000007948 */ /* 0x000fea0003800000 */
[----:B------:R-:W-:Y:S04]  /*0e90*/  BSSY B3, `(.L_x_37) ;  /* 0x000000e000037945 */ /* 0x000fe80003800000 */
[----:B------:R-:W-:Y:S05]  /*0ea0*/  @P2 BRA `(.L_x_38) ;  /* 0x0000000000302947 */ /* 0x000fea0003800000 */
[----:B-1--4-:R-:W1:Y:S01]  /*0eb0*/  LDS R3, [UR5+0x34] ;  /* 0x00003405ff037984 */ /* 0x012e620008000800 */
[----:B-----5:R-:W4:Y:S03]  /*0ec0*/  LDC.64 R4, c[0x0][0x248] ;  /* 0x00009200ff047b82 */ /* 0x020f260000000a00 */
[----:B------:R-:W5:Y:S01]  /*0ed0*/  LDS R2, [UR5+0x1c] ;  /* 0x00001c05ff027984 */ /* 0x000f620008000800 */
[C---:B----4-:R-:W-:Y:S01]  /*0ee0*/  SHF.L.U64.HI R5, R4.reuse, 0x1, R5 ;  /* 0x0000000104057819 */ /* 0x050fe20000010205 */
[----:B------:R-:W-:-:S03]  /*0ef0*/  IMAD.SHL.U32 R4, R4, 0x2, RZ ;  /* 0x0000000204047824 */ /* 0x000fc600078e00ff */
[--C-:B------:R-:W-:Y:S02]  /*0f00*/  SHF.R.U32.HI R9, RZ, 0x4, R5.reuse ;  /* 0x00000004ff097819 */ /* 0x100fe40000011605 */
[----:B------:R-:W-:-:S05]  /*0f10*/  SHF.R.U64 R4, R4, 0x4, R5 ;  /* 0x0000000404047819 */ /* 0x000fca0000001205 */
[----:B------:R4:W-:Y:S01]  /*0f20*/  STS [UR5+0xc], R4 ;  /* 0x00000c04ff007988 */ /* 0x0009e20008000805 */
[----:B-1----:R-:W-:Y:S02]  /*0f30*/  LOP3.LUT R3, R3, 0x7, RZ, 0xb8, !PT ;  /* 0x0000000703037812 */ /* 0x002fe400078eb8ff */
[----:B-----5:R-:W-:-:S03]  /*0f40*/  LOP3.LUT R2, R2, 0xf, R9, 0xb8, !PT ;  /* 0x0000000f02027812 */ /* 0x020fc600078eb809 */
[----:B------:R4:W-:Y:S04]  /*0f50*/  STS [UR5+0x34], R3 ;  /* 0x00003403ff007988 */ /* 0x0009e80008000805 */
[----:B------:R4:W-:Y:S02]  /*0f60*/  STS [UR5+0x1c], R2 ;  /* 0x00001c02ff007988 */ /* 0x0009e40008000805 */
.L_x_38:
[----:B------:R-:W-:Y:S05]  /*0f70*/  BSYNC B3 ;  /* 0x0000000000037941 */ /* 0x000fea0003800000 */
.L_x_37:
[----:B------:R-:W-:Y:S04]  /*0f80*/  BSSY B3, `(.L_x_39) ;  /* 0x000001a000037945 */ /* 0x000fe80003800000 */
[----:B------:R-:W-:Y:S04]  /*0f90*/  BSSY B4, `(.L_x_40) ;  /* 0x0000015000047945 */ /* 0x000fe80003800000 */
[----:B------:R-:W-:Y:S05]  /*0fa0*/  @P2 BRA `(.L_x_41) ;  /* 0x0000000000202947 */ /* 0x000fea0003800000 */
[----:B-1--4-:R-:W1:Y:S02]  /*0fb0*/  LDS R2, [UR5+0x34] ;  /* 0x00003405ff027984 */ /* 0x012e640008000800 */
[----:B-1----:R-:W-:-:S05]  /*0fc0*/  LOP3.LUT R2, R2, 0x38, RZ, 0xb8, !PT ;  /* 0x0000003802027812 */ /* 0x002fca00078eb8ff */
[----:B------:R1:W-:Y:S01]  /*0fd0*/  STS [UR5+0x34], R2 ;  /* 0x00003402ff007988 */ /* 0x0003e20008000805 */
[----:B------:R-:W-:Y:S05]  /*0fe0*/  @P2 BRA `(.L_x_42) ;  /* 0x0000000000202947 */ /* 0x000fea0003800000 */
[----:B-1----:R-:W1:Y:S01]  /*0ff0*/  LDS R2, [UR5+0x8] ;  /* 0x00000805ff027984 */ /* 0x002e620008000800 */
[----:B------:R-:W-:-:S05]  /*1000*/  IMAD.MOV.U32 R3, RZ, RZ, 0x780 ;  /* 0x00000780ff037424 */ /* 0x000fca00078e00ff */
[----:B-1----:R-:W-:-:S05]  /*1010*/  LOP3.LUT R2, R2, 0x500, R3, 0xd8, !PT ;  /* 0x0000050002027812 */ /* 0x002fca00078ed803 */
[----:B------:R1:W-:Y:S02]  /*1020*/  STS [UR5+0x8], R2 ;  /* 0x00000802ff007988 */ /* 0x0003e40008000805 */
.L_x_41:
[----:B------:R-:W-:Y:S05]  /*1030*/  @P2 BRA `(.L_x_43) ;  /* 0x0000000000282947 */ /* 0x000fea0003800000 */
[----:B-1--4-:R-:W1:Y:S02]  /*1040*/  LDS R2, [UR5+0x8] ;  /* 0x00000805ff027984 */ /* 0x012e640008000800 */
[----:B-1----:R-:W-:-:S05]  /*1050*/  LOP3.LUT R2, R2, 0x1800, RZ, 0xb8, !PT ;  /* 0x0000180002027812 */ /* 0x002fca00078eb8ff */
[----:B------:R4:W-:Y:S02]  /*1060*/  STS [UR5+0x8], R2 ;  /* 0x00000802ff007988 */ /* 0x0009e40008000805 */
.L_x_42:
[----:B------:R-:W-:Y:S05]  /*1070*/  @P2 BREAK B4 ;  /* 0x0000000000042942 */ /* 0x000fea0003800000 */
[----:B------:R-:W-:Y:S05]  /*1080*/  @P2 BRA `(.L_x_44) ;  /* 0x0000000000242947 */ /* 0x000fea0003800000 */
[----:B-1--4-:R-:W1:Y:S01]  /*1090*/  LDS R2, [UR5+0x8] ;  /* 0x00000805ff027984 */ /* 0x012e620008000800 */
[----:B------:R-:W-:-:S05]  /*10a0*/  IMAD.MOV.U32 R3, RZ, RZ, 0x6000 ;  /* 0x00006000ff037424 */ /* 0x000fca00078e00ff */
[----:B-1----:R-:W-:-:S04]  /*10b0*/  LOP3.LUT R2, R2, 0x6000, R3, 0xd8, !PT ;  /* 0x0000600002027812 */ /* 0x002fc800078ed803 */
[----:B------:R-:W-:-:S05]  /*10c0*/  LOP3.LUT R2, R2, 0x400000, RZ, 0xb8, !PT ;  /* 0x0040000002027812 */ /* 0x000fca00078eb8ff */
[----:B------:R1:W-:Y:S02]  /*10d0*/  STS [UR5+0x8], R2 ;  /* 0x00000802ff007988 */ /* 0x0003e40008000805 */
.L_x_43:
[----:B------:R-:W-:Y:S05]  /*10e0*/  BSYNC B4 ;  /* 0x0000000000047941 */ /* 0x000fea0003800000 */
.L_x_40:
[----:B-1--4-:R-:W1:Y:S02]  /*10f0*/  @!P2 LDS R2, [UR5+0x8] ;  /* 0x00000805ff02a984 */ /* 0x012e640008000800 */
[----:B-1----:R-:W-:-:S05]  /*1100*/  @!P2 LOP3.LUT R2, R2, 0x8000, RZ, 0xb8, !PT ;  /* 0x000080000202a812 */ /* 0x002fca00078eb8ff */
[----:B------:R1:W-:Y:S02]  /*1110*/  @!P2 STS [UR5+0x8], R2 ;  /* 0x00000802ff00a988 */ /* 0x0003e40008000805 */
.L_x_44:
[----:B------:R-:W-:Y:S05]  /*1120*/  BSYNC B3 ;  /* 0x0000000000037941 */ /* 0x000fea0003800000 */
.L_x_39:
[----:B------:R-:W-:Y:S05]  /*1130*/  WARPSYNC.ALL ;  /* 0x0000000000007948 */ /* 0x000fea0003800000 */
[----:B------:R-:W-:Y:S01]  /*1140*/  UIADD3 UR4, UR4, 0x100, URZ ;  /* 0x0000010004047890 */ /* 0x000fe2000fffe03f */
[----:B------:R-:W-:Y:S01]  /*1150*/  ISETP.GE.AND P1, PT, R10, 0x1, PT ;  /* 0x000000010a00780c */ /* 0x000fe20003f26270 */
[----:B------:R-:W-:Y:S01]  /*1160*/  IMAD.MOV.U32 R24, RZ, RZ, RZ ;  /* 0x000000ffff187224 */ /* 0x000fe200078e00ff */
[----:B-----5:R-:W-:Y:S01]  /*1170*/  SHF.R.U32.HI R8, RZ, 0x5, R0 ;  /* 0x00000005ff087819 */ /* 0x020fe20000011600 */
[----:B------:R-:W-:-:S04]  /*1180*/  UIADD3 UR20, UP0, UR4, UR20, URZ ;  /* 0x0000001404147290 */ /* 0x000fc8000ff1e03f */
[----:B------:R-:W-:Y:S01]  /*1190*/  ULEA.HI.X.SX32 UR21, UR4, UR21, 0x1, UP0 ;  /* 0x0000001504157291 */ /* 0x000fe200080f0e3f */
[----:B------:R-:W-:Y:S11]  /*11a0*/  @P0 BRA `(.L_x_45) ;  /* 0x0000000000280947 */ /* 0x000ff60003800000 */
[----:B-1--4-:R-:W1:Y:S01]  /*11b0*/  S2R R2, SR_LANEID ;  /* 0x0000000000027919 */ /* 0x012e620000000000 */
[----:B------:R-:W-:Y:S05]  /*11c0*/  WARPSYNC.ALL ;  /* 0x0000000000007948 */ /* 0x000fea0003800000 */
[----:B-1----:R-:W-:-:S05]  /*11d0*/  IMAD.SHL.U32 R4, R2, 0x4, RZ ;  /* 0x0000000402047824 */ /* 0x002fca00078e00ff */
[----:B------:R-:W1:Y:S01]  /*11e0*/  LDS R5, [R4+UR5] ;  /* 0x0000000504057984 */ /* 0x000e620008000800 */
[----:B------:R-:W-:-:S05]  /*11f0*/  IADD3 R2, P3, R4, UR20, RZ ;  /* 0x0000001404027c10 */ /* 0x000fca000ff7e0ff */
[----:B------:R-:W-:-:S05]  /*1200*/  IMAD.X R3, RZ, RZ, UR21, P3 ;  /* 0x00000015ff037e24 */ /* 0x000fca00098e06ff */
[----:B-1----:R5:W4:Y:S01]  /*1210*/  ATOMG.E.EXCH.STRONG.GPU PT, RZ, [R2], R5 ;  /* 0x0000000502ff73a8 */ /* 0x002b2200041ee100 */
[----:B------:R-:W-:-:S04]  /*1220*/  DEPBAR {5,4,3,2,1,0} ;  /* 0x0000003f0000791a */ /* 0x000fc80000000000 */
[----:B------:R5:W-:Y:S01]  /*1230*/  UTMACCTL.IV [UR20] ;  /* 0x00000000140079b9 */ /* 0x000be20008000000 */
[----:B------:R-:W-:Y:S01]  /*1240*/  NOP ;  /* 0x0000000000007918 */ /* 0x000fe20000000000 */
.L_x_45:
[----:B------:R-:W-:Y:S05]  /*1250*/  @P0 BRA `(.L_x_46) ;  /* 0x00000000000c0947 */ /* 0x000fea0003800000 */
[----:B------:R0:W-:Y:S01]  /*1260*/  UTMACMDFLUSH ;  /* 0x00000000000079b7 */ /* 0x0001e20000000000 */
[----:B------:R-:W-:Y:S05]  /*1270*/  @P0 BRA `(.L_x_46) ;  /* 0x0000000000040947 */ /* 0x000fea0003800000 */
[----:B------:R-:W-:-:S04]  /*1280*/  DEPBAR.LE SB0, 0x0 ;  /* 0x000080000000791a */ /* 0x000fc80000000000 */
.L_x_46:
[----:B------:R-:W-:Y:S05]  /*1290*/  WARPSYNC.ALL ;  /* 0x0000000000007948 */ /* 0x000fea0003800000 */
[----:B----4-:R-:W-:Y:S01]  /*12a0*/  BAR.SYNC.DEFER_BLOCKING 0x0 ;  /* 0x0000000000007b1d */ /* 0x010fe20000010000 */
[----:B------:R-:W-:Y:S01]  /*12b0*/  R2UR UR23, R8 ;  /* 0x00000000081772ca */ /* 0x000fe200000e0000 */
[----:B------:R-:W-:Y:S01]  /*12c0*/  USHF.L.U32 UR22, UR28, 0x7, URZ ;  /* 0x000000071c167899 */ /* 0x000fe2000800063f */
[----:B------:R-:W-:Y:S01]  /*12d0*/  IMAD.MOV.U32 R25, RZ, RZ, RZ ;  /* 0x000000ffff197224 */ /* 0x000fe200078e00ff */
[----:B------:R-:W-:Y:S02]  /*12e0*/  CS2R R26, SRZ ;  /* 0x00000000001a7805 */ /* 0x000fe4000001ff00 */
[----:B------:R-:W-:Y:S01]  /*12f0*/  CS2R R28, SRZ ;  /* 0x00000000001c7805 */ /* 0x000fe2000001ff00 */
[----:B------:R-:W-:Y:S01]  /*1300*/  VOTEU.ALL UP0, P2 ;  /* 0x00000000003f7886 */ /* 0x000fe20001000000 */
[----:B------:R-:W-:Y:S01]  /*1310*/  UMOV UR6, 0x1 ;  /* 0x0000000100067882 */ /* 0x000fe20000000000 */
[----:B------:R-:W-:Y:S01]  /*1320*/  VOTEU.ALL UP1, P2 ;  /* 0x00000000003f7886 */ /* 0x000fe20001020000 */
[----:B------:R-:W-:Y:S01]  /*1330*/  VOTEU.ALL UP2, P2 ;  /* 0x00000000003f7886 */ /* 0x000fe20001040000 */
[----:B------:R-:W-:Y:S01]  /*1340*/  CS2R R30, SRZ ;  /* 0x00000000001e7805 */ /* 0x000fe2000001ff00 */
[----:B------:R-:W-:-:S04]  /*1350*/  @!UP0 UIADD3 UR8, -UR6, 0x100000, URZ ;  /* 0x0010000006088890 */ /* 0x000fc8000fffe13f */
[----:B------:R-:W-:Y:S02]  /*1360*/  @!UP0 USHF.L.U32 UR9, UR8, 0xb, URZ ;  /* 0x0000000b08098899 */ /* 0x000fe4000800063f */
[----:B------:R-:W-:Y:S01]  /*1370*/  @!UP0 USHF.L.U32 UR8, UR8, 0x1, URZ ;  /* 0x0000000108088899 */ /* 0x000fe2000800063f */
        /* <DEDUP_REMOVED lines=9> */
[----:B------:R-:W-:Y:S01]  /*1410*/  VOTEU.ALL UP0, P2 ;  /* 0x00000000003f7886 */ /* 0x000fe20001000000 */
[----:B------:R-:W-:Y:S02]  /*1420*/  CS2R R38, SRZ ;  /* 0x0000000000267805 */ /* 0x000fe4000001ff00 */
[----:B------:R-:W-:Y:S02]  /*1430*/  CS2R R40, SRZ ;  /* 0x0000000000287805 */ /* 0x000fe4000001ff00 */
[----:B------:R-:W-:Y:S02]  /*1440*/  CS2R R42, SRZ ;  /* 0x00000000002a7805 */ /* 0x000fe4000001ff00 */
[----:B------:R-:W-:-:S02]  /*1450*/  CS2R R44, SRZ ;  /* 0x00000000002c7805 */ /* 0x000fc4000001ff00 */
[----:B------:R-:W-:Y:S02]  /*1460*/  CS2R R46, SRZ ;  /* 0x00000000002e7805 */ /* 0x000fe4000001ff00 */
[----:B------:R-:W-:Y:S01]  /*1470*/  CS2R R48, SRZ ;  /* 0x0000000000307805 */ /* 0x000fe2000001ff00 */
[----:B------:R-:W4:Y:S02]  /*1480*/  FENCE.VIEW.ASYNC.S ;  /* 0x00000000000073c6 */ /* 0x000f240000000000 */
[----:B----4-:R-:W4:Y:S02]  /*1490*/  @!UP0 SYNCS.EXCH.64 URZ, [UR5+0x9000], UR8 ;  /* 0x00900008053f85b2 */ /* 0x010f240008000100 */
[----:B----4-:R-:W-:Y:S01]  /*14a0*/  BAR.SYNC.DEFER_BLOCKING 0x0 ;  /* 0x0000000000007b1d */ /* 0x010fe20000010000 */
[----:B------:R-:W-:Y:S02]  /*14b0*/  CS2R R50, SRZ ;  /* 0x0000000000327805 */ /* 0x000fe4000001ff00 */
[----:B------:R-:W-:-:S02]  /*14c0*/  CS2R R52, SRZ ;  /* 0x0000000000347805 */ /* 0x000fc4000001ff00 */
[----:B------:R-:W-:Y:S01]  /*14d0*/  CS2R R54, SRZ ;  /* 0x0000000000367805 */ /* 0x000fe2000001ff00 */
[----:B------:R4:W1:Y:S02]  /*14e0*/  @!UP1 SYNCS.EXCH.64 URZ, [UR5+0x9008], UR10 ;  /* 0x0090080a053f95b2 */ /* 0x0008640008000100 */
[----:B-1----:R-:W-:Y:S01]  /*14f0*/  BAR.SYNC.DEFER_BLOCKING 0x0 ;  /* 0x0000000000007b1d */ /* 0x002fe20000010000 */
[----:B----4-:R-:W-:-:S05]  /*1500*/  USHF.L.U32 UR11, UR29, 0x6, URZ ;  /* 0x000000061d0b7899 */ /* 0x010fca000800063f */
[----:B------:R1:W4:Y:S01]  /*1510*/  @!UP2 SYNCS.EXCH.64 URZ, [UR5+0x9010], UR6 ;  /* 0x00901006053fa5b2 */ /* 0x0003220008000100 */
[----:B------:R-:W-:Y:S06]  /*1520*/  @!P1 BRA `(.L_x_47) ;  /* 0x0000000400509947 */ /* 0x000fec0003800000 */
[----:B------:R-:W-:Y:S02]  /*1530*/  CS2R R24, SRZ ;  /* 0x0000000000187805 */ /* 0x000fe4000001ff00 */
[----:B------:R-:W-:Y:S02]  /*1540*/  CS2R R26, SRZ ;  /* 0x00000000001a7805 */ /* 0x000fe4000001ff00 */
[----:B------:R-:W-:Y:S02]  /*1550*/  CS2R R28, SRZ ;  /* 0x00000000001c7805 */ /* 0x000fe4000001ff00 */
[----:B------:R-:W-:Y:S02]  /*1560*/  CS2R R30, SRZ ;  /* 0x00000000001e7805 */ /* 0x000fe4000001ff00 */
[----:B------:R-:W-:Y:S02]  /*1570*/  CS2R R32, SRZ ;  /* 0x0000000000207805 */ /* 0x000fe4000001ff00 */
[----:B------:R-:W-:-:S02]  /*1580*/  CS2R R34, SRZ ;  /* 0x0000000000227805 */ /* 0x000fc4000001ff00 */
        /* <DEDUP_REMOVED lines=9> */
[----:B------:R-:W-:Y:S01]  /*1620*/  CS2R R54, SRZ ;  /* 0x0000000000367805 */ /* 0x000fe2000001ff00 */
[----:B------:R-:W-:Y:S01]  /*1630*/  UMOV UR4, URZ ;  /* 0x0000003f00047c82 */ /* 0x000fe20008000000 */
[----:B------:R-:W-:-:S05]  /*1640*/  UMOV UR10, URZ ;  /* 0x0000003f000a7c82 */ /* 0x000fca0008000000 */
.L_x_49:
[----:B----4-:R-:W-:Y:S01]  /*1650*/  BAR.SYNC.DEFER_BLOCKING 0x0 ;  /* 0x0000000000007b1d */ /* 0x010fe20000010000 */
[----:B------:R-:W-:Y:S01]  /*1660*/  ULEA UR15, UR4, UR5, 0x3 ;  /* 0x00000005040f7291 */ /* 0x000fe2000f8e183f */
[----:B-----5:R-:W-:Y:S01]  /*1670*/  @!P2 IMAD.MOV.U32 R2, RZ, RZ, 0x3000 ;  /* 0x00003000ff02a424 */ /* 0x020fe200078e00ff */
[----:B------:R-:W-:Y:S01]  /*1680*/  ELECT P0, URZ, PT ;  /* 0x00000000003f782f */ /* 0x000fe20003800000 */
[----:B------:R-:W-:-:S03]  /*1690*/  ULEA UR8, UR4, UR5, 0xc ;  /* 0x0000000504087291 */ /* 0x000fc6000f8e603f */
[----:B------:R-:W-:Y:S02]  /*16a0*/  ISETP.LT.U32.AND P0, PT, R6, 0x20, P0 ;  /* 0x000000200600780c */ /* 0x000fe40000701070 */
[----:B------:R-:W-:Y:S01]  /*16b0*/  ELECT P1, URZ, PT ;  /* 0x00000000003f782f */ /* 0x000fe20003820000 */
[----:B------:R-:W-:-:S03]  /*16c0*/  UIADD3 UR8, UR8, 0x6000, URZ ;  /* 0x0000600008087890 */ /* 0x000fc6000fffe03f */
[----:B------:R-:W-:Y:S01]  /*16d0*/  ISETP.LT.U32.AND P1, PT, R6, 0x40, P1 ;  /* 0x000000400600780c */ /* 0x000fe20000f21070 */
[----:B------:R-:W-:Y:S02]  /*16e0*/  ULEA UR14, UR4, UR5, 0xd ;  /* 0x00000005040e7291 */ /* 0x000fe4000f8e683f */
[----:B------:R-:W-:Y:S01]  /*16f0*/  ULOP3.LUT UR26, UR23, 0x1, URZ, 0xc0, !UPT ;  /* 0x00000001171a7892 */ /* 0x000fe2000f8ec03f */
[----:B------:R-:W-:-:S03]  /*1700*/  UMOV UR27, UR10 ;  /* 0x0000000a001b7c82 */ /* 0x000fc60008000000 */
[----:B------:R-:W-:Y:S01]  /*1710*/  ULEA UR24, UR26, UR14, 0xc ;  /* 0x0000000e1a187291 */ /* 0x000fe2000f8e603f */
[----:B------:R-:W-:Y:S01]  /*1720*/  VOTEU.ANY UP0, P0 ;  /* 0x00000000003f7886 */ /* 0x000fe20000000100 */
[----:B------:R-:W-:Y:S01]  /*1730*/  VOTEU.ANY UP2, P0 ;  /* 0x00000000003f7886 */ /* 0x000fe20000040100 */
[----:B------:R-:W-:Y:S01]  /*1740*/  ULEA UR26, UR26, UR22, 0x6 ;  /* 0x000000161a1a7291 */ /* 0x000fe2000f8e303f */
[----:B------:R4:W-:Y:S02]  /*1750*/  @!P2 SYNCS.ARRIVE.TRANS64 RZ, [UR15+0x9000], R2 ;  /* 0x00900002ffffa9a7 */ /* 0x0009e4000800000f */
[----:B------:R-:W-:Y:S01]  /*1760*/  VOTEU.ANY UP1, P1 ;  /* 0x00000000003f7886 */ /* 0x000fe20000820100 */
[----:B------:R-:W-:Y:S01]  /*1770*/  @UP0 UIADD3 UR9, UR15, 0x9000, URZ ;  /* 0x000090000f090890 */ /* 0x000fe2000fffe03f */
[----:B-1----:R-:W-:Y:S01]  /*1780*/  @UP0 UMOV UR6, UR16 ;  /* 0x0000001000060c82 */ /* 0x002fe20008000000 */
[----:B------:R-:W-:Y:S01]  /*1790*/  @UP0 UMOV UR7, UR17 ;  /* 0x0000001100070c82 */ /* 0x000fe20008000000 */
[----:B------:R-:W-:Y:S01]  /*17a0*/  BAR.SYNC.DEFER_BLOCKING 0x0 ;  /* 0x0000000000007b1d */ /* 0x000fe20000010000 */
[----:B------:R-:W-:Y:S01]  /*17b0*/  @UP1 UIADD3 UR25, UR15, 0x9000, URZ ;  /* 0x000090000f191890 */ /* 0x000fe2000fffe03f */
[----:B----4-:R-:W-:-:S04]  /*17c0*/  SHF.L.U32 R2, R7, 0x1f, RZ ;  /* 0x0000001f07027819 */ /* 0x010fc800000006ff */
[----:B------:R-:W-:Y:S01]  /*17d0*/  VOTEU.ANY UP3, P1 ;  /* 0x00000000003f7886 */ /* 0x000fe20000860100 */
[----:B------:R-:W-:Y:S01]  /*17e0*/  @UP1 UMOV UR12, UR18 ;  /* 0x00000012000c1c82 */ /* 0x000fe20008000000 */
[----:B------:R-:W-:Y:S01]  /*17f0*/  @UP1 UMOV UR13, UR19 ;  /* 0x00000013000d1c82 */ /* 0x000fe20008000000 */
[----:B------:R1:W-:Y:S01]  /*1800*/  @UP2 UTMALDG.2D [UR8], [UR6] ;  /* 0x00000008060025b4 */ /* 0x0003e20008008000 */
[----:B------:R4:W-:Y:S06]  /*1810*/  MEMBAR.ALL.CTA ;  /* 0x0000000000007992 */ /* 0x0009ec0000008000 */
[----:B----4-:R-:W4:Y:S02]  /*1820*/  FENCE.VIEW.ASYNC.S ;  /* 0x00000000000073c6 */ /* 0x010f240000000000 */
[----:B----4-:R-:W-:Y:S06]  /*1830*/  BAR.SYNC.DEFER_BLOCKING 0x0 ;  /* 0x0000000000007b1d */ /* 0x010fec0000010000 */
[----:B------:R1:W-:Y:S02]  /*1840*/  @UP3 UTMALDG.2D [UR24], [UR12] ;  /* 0x000000180c0035b4 */ /* 0x0003e40008008000 */
[----:B------:R-:W-:Y:S06]  /*1850*/  BAR.SYNC.DEFER_BLOCKING 0x0 ;  /* 0x0000000000007b1d */ /* 0x000fec0000010000 */
[----:B------:R-:W4:Y:S02]  /*1860*/  SYNCS.PHASECHK.TRANS64.TRYWAIT P0, [UR15+0x9000], R2 ;  /* 0x00900002ff0075a7 */ /* 0x000f24000800014f */
[----:B-1--4-:R-:W-:Y:S05]  /*1870*/  @!P0 BRA `(.L_x_48) ;  /* 0x00000004006c8947 */ /* 0x012fea0003800000 */
.L_x_50:
[----:B------:R-:W-:Y:S01]  /*1880*/  USHF.L.U32 UR6, UR23, 0x6, URZ ;  /* 0x0000000617067899 */ /* 0x000fe2000800063f */
[----:B------:R-:W-:Y:S02]  /*1890*/  WARPGROUP.DEPBAR.LE gsb0, 0x0 ;  /* 0x00008000000079c5 */ /* 0x000fe40000010000 */
[----:B------:R-:W-:Y:S01]  /*18a0*/  USHF.R.U32.HI UR7, URZ, 0x4, UR8 ;  /* 0x000000043f077899 */ /* 0x000fe20008011608 */
[----:B------:R-:W-:Y:S01]  /*18b0*/  WARPGROUP.ARRIVE ;  /* 0x00000000000079c5 */ /* 0x000fe20000000000 */
[----:B------:R-:W-:Y:S01]  /*18c0*/  ULOP3.LUT UR6, UR6, 0x100, URZ, 0xc0, !UPT ;  /* 0x0000010006067892 */ /* 0x000fe2000f8ec03f */
[----:B------:R-:W1:Y:S01]  /*18d0*/  LDC R2, c[0x0][0x230] ;  /* 0x00008c00ff027b82 */ /* 0x000e620000000800 */
[----:B------:R-:W-:Y:S01]  /*18e0*/  UMOV UR13, 0x80000020 ;  /* 0x80000020000d7882 */ /* 0x000fe20000000000 */
[----:B------:R-:W-:Y:S01]  /*18f0*/  UMOV UR15, 0x40000040 ;  /* 0x40000040000f7882 */ /* 0x000fe20000000000 */
[----:B------:R-:W-:Y:S02]  /*1900*/  ULEA.HI UR8, UR14, UR6, URZ, 0x1c ;  /* 0x000000060e087291 */ /* 0x000fe4000f8fe03f */
[----:B------:R-:W-:-:S02]  /*1910*/  USGXT.U32 UR6, UR7, 0xe ;  /* 0x0000000e0706789a */ /* 0x000fc40008000000 */
[----:B------:R-:W-:Y:S02]  /*1920*/  ULOP3.LUT UR8, UR8, 0x3fff, URZ, 0xc0, !UPT ;  /* 0x00003fff08087892 */ /* 0x000fe4000f8ec03f */
[----:B------:R-:W-:Y:S02]  /*1930*/  UIADD3 UR10, UR10, 0x20, URZ ;  /* 0x000000200a0a7890 */ /* 0x000fe4000fffe03f */
[----:B------:R-:W-:Y:S01]  /*1940*/  UIADD3 UR4, UR4, 0x1, URZ ;  /* 0x0000000104047890 */ /* 0x000fe2000fffe03f */
[----:B------:R-:W-:Y:S02]  /*1950*/  UMOV UR12, UR6 ;  /* 0x00000006000c7c82 */ /* 0x000fe40008000000 */
[----:B------:R-:W-:Y:S01]  /*1960*/  UMOV UR14, UR8 ;  /* 0x00000008000e7c82 */ /* 0x000fe20008000000 */
[----:B------:R-:W-:Y:S01]  /*1970*/  UMOV UR7, URZ ;  /* 0x0000003f00077c82 */ /* 0x000fe20008000000 */
[----:B------:R-:W-:Y:S01]  /*1980*/  HGMMA.64x64x16.F32.BF16 R24, gdesc[UR12].tnspB, R24 ;  /* 0x40e000000c1879f0 */ /* 0x000fe20008701818 */
[----:B------:R-:W-:Y:S01]  /*1990*/  UMOV UR12, 0xfffffffe ;  /* 0xfffffffe000c7882 */ /* 0x000fe20000000000 */
[----:B------:R-:W-:Y:S01]  /*19a0*/  UMOV UR13, 0x7fffffdf ;  /* 0x7fffffdf000d7882 */ /* 0x000fe20000000000 */
[----:B------:R-:W-:Y:S01]  /*19b0*/  UMOV UR14, 0x80 ;  /* 0x00000080000e7882 */ /* 0x000fe20000000000 */
[----:B------:R-:W-:Y:S01]  /*19c0*/  UMOV UR15, 0x40000040 ;  /* 0x40000040000f7882 */ /* 0x000fe20000000000 */
[----:B------:R-:W-:Y:S01]  /*19d0*/  UMOV UR9, URZ ;  /* 0x0000003f00097c82 */ /* 0x000fe20008000000 */
[----:B------:R-:W-:Y:S01]  /*19e0*/  UISETP.NE.U32.AND UP0, UPT, UR4, 0x3, UPT ;  /* 0x000000030400788c */ /* 0x000fe2000bf05070 */
[----:B-1----:R-:W-:Y:S01]  /*19f0*/  ISETP.LE.AND P0, PT, R2, UR10, PT ;  /* 0x0000000a02007c0c */ /* 0x002fe2000bf03270 */
[----:B------:R-:W-:-:S02]  /*1a00*/  UIADD3.64 UR12, UR6, -UR12, URZ ;  /* 0x8000000c060c7297 */ /* 0x000fc4000fffe03f */
[----:B------:R-:W-:Y:S02]  /*1a10*/  UIADD3.64 UR14, UR8, UR14, URZ ;  /* 0x0000000e080e7297 */ /* 0x000fe4000fffe03f */
[----:B------:R-:W-:Y:S02]  /*1a20*/  USEL UR6, URZ, 0x1, UP0 ;  /* 0x000000013f067887 */ /* 0x000fe40008000000 */
[----:B------:R-:W-:-:S04]  /*1a30*/  USEL UR4, UR4, URZ, UP0 ;  /* 0x0000003f04047287 */ /* 0x000fc80008000000 */
[----:B------:R-:W-:Y:S01]  /*1a40*/  LOP3.LUT R7, R7, UR6, RZ, 0x3c, !PT ;  /* 0x0000000607077c12 */ /* 0x000fe2000f8e3cff */
[----:B------:R-:W-:Y:S01]  /*1a50*/  HGMMA.64x64x16.F32.BF16 R24, gdesc[UR12].tnspB, R24, gsb0 ;  /* 0x40e000000c1879f0 */ /* 0x000fe20008001818 */
[----:B------:R-:W-:Y:S06]  /*1a60*/  @!P0 BRA `(.L_x_49) ;  /* 0xfffffff800f88947 */ /* 0x000fec000383ffff */
.L_x_47:
[----:B------:R-:W-:Y:S02]  /*1a70*/  WARPGROUP.DEPBAR.LE gsb0, 0x0 ;  /* 0x00008000000079c5 */ /* 0x000fe40000010000 */
[----:B----4-:R-:W-:Y:S01]  /*1a80*/  BAR.SYNC.DEFER_BLOCKING 0x0 ;  /* 0x0000000000007b1d */ /* 0x010fe20000010000 */
[C---:B-----5:R-:W-:Y:S01]  /*1a90*/  IMAD.SHL.U32 R2, R0.reuse, 0x80, RZ ;  /* 0x0000008000027824 */ /* 0x060fe200078e00ff */
[----:B------:R-:W-:Y:S01]  /*1aa0*/  F2FP.BF16.F32.PACK_AB R24, R25, R24 ;  /* 0x000000181918723e */ /* 0x000fe200000010ff */
[----:B------:R-:W-:Y:S01]  /*1ab0*/  IMAD.SHL.U32 R3, R0, 0x40, RZ ;  /* 0x0000004000037824 */ /* 0x000fe200078e00ff */
[----:B------:R-:W-:Y:S02]  /*1ac0*/  F2FP.BF16.F32.PACK_AB R25, R27, R26 ;  /* 0x0000001a1b19723e */ /* 0x000fe400000010ff */
[----:B------:R-:W-:Y:S02]  /*1ad0*/  ELECT P0, URZ, PT ;  /* 0x00000000003f782f */ /* 0x000fe40003800000 */
[----:B------:R-:W-:Y:S01]  /*1ae0*/  LOP3.LUT R2, R2, 0x780, RZ, 0xc0, !PT ;  /* 0x0000078002027812 */ /* 0x000fe200078ec0ff */
[----:B------:R-:W-:Y:S01]  /*1af0*/  ULOP3.LUT UR23, UR23, 0x1, URZ, 0xc0, !UPT ;  /* 0x0000000117177892 */ /* 0x000fe2000f8ec03f */
[----:B------:R-:W-:Y:S01]  /*1b00*/  F2FP.BF16.F32.PACK_AB R32, R33, R32 ;  /* 0x000000202120723e */ /* 0x000fe200000010ff */
[----:B------:R-:W-:Y:S01]  /*1b10*/  UMOV UR10, UR11 ;  /* 0x0000000b000a7c82 */ /* 0x000fe20008000000 */
[----:B------:R-:W-:Y:S01]  /*1b20*/  LOP3.LUT R4, R2, 0x3800, R3, 0xf8, !PT ;  /* 0x0000380002047812 */ /* 0x000fe200078ef803 */
[----:B------:R-:W-:Y:S01]  /*1b30*/  IMAD.SHL.U32 R2, R0, 0x10, RZ ;  /* 0x0000001000027824 */ /* 0x000fe200078e00ff */
[----:B------:R-:W-:Y:S01]  /*1b40*/  F2FP.BF16.F32.PACK_AB R26, R29, R28 ;  /* 0x0000001c1d1a723e */ /* 0x000fe200000010ff */
[----:B------:R-:W-:Y:S01]  /*1b50*/  ULEA UR8, UR23, UR5, 0xd ;  /* 0x0000000517087291 */ /* 0x000fe2000f8e683f */
[----:B------:R-:W-:Y:S01]  /*1b60*/  F2FP.BF16.F32.PACK_AB R27, R31, R30 ;  /* 0x0000001e1f1b723e */ /* 0x000fe200000010ff */
[----:B------:R-:W-:Y:S01]  /*1b70*/  ULEA UR9, UR23, UR22, 0x6 ;  /* 0x0000001617097291 */ /* 0x000fe2000f8e303f */
[----:B------:R-:W-:-:S02]  /*1b80*/  LOP3.LUT R3, R2, 0x70, RZ, 0xc0, !PT ;  /* 0x0000007002037812 */ /* 0x000fc400078ec0ff */
[----:B------:R-:W-:Y:S02]  /*1b90*/  F2FP.BF16.F32.PACK_AB R33, R35, R34 ;  /* 0x000000222321723e */ /* 0x000fe400000010ff */
[----:B------:R-:W-:Y:S02]  /*1ba0*/  LOP3.LUT R3, R3, 0x10, R0, 0x78, !PT ;  /* 0x0000001003037812 */ /* 0x000fe400078e7800 */
[----:B------:R-:W-:Y:S01]  /*1bb0*/  F2FP.BF16.F32.PACK_AB R40, R41, R40 ;  /* 0x000000282928723e */ /* 0x000fe200000010ff */
[----:B------:R-:W4:Y:S02]  /*1bc0*/  @!P2 SYNCS.CCTL.IV [UR5+0x9000] ;  /* 0x00900000ff00a9b1 */ /* 0x000f240008000005 */
[----:B----4-:R-:W-:Y:S01]  /*1bd0*/  BAR.SYNC.DEFER_BLOCKING 0x0 ;  /* 0x0000000000007b1d */ /* 0x010fe20000010000 */
[----:B------:R-:W-:Y:S02]  /*1be0*/  LOP3.LUT R3, R4, R3, RZ, 0xfc, !PT ;  /* 0x0000000304037212 */ /* 0x000fe400078efcff */
[----:B------:R-:W-:-:S02]  /*1bf0*/  F2FP.BF16.F32.PACK_AB R34, R37, R36 ;  /* 0x000000242522723e */ /* 0x000fc400000010ff */
[C---:B------:R-:W-:Y:S01]  /*1c00*/  LOP3.LUT R2, R3.reuse, 0x20, RZ, 0x3c, !PT ;  /* 0x0000002003027812 */ /* 0x040fe200078e3cff */
[C---:B------:R-:W-:Y:S01]  /*1c10*/  VIADD R0, R3.reuse, UR5 ;  /* 0x0000000503007c36 */ /* 0x040fe20008000000 */
[C---:B------:R-:W-:Y:S02]  /*1c20*/  LOP3.LUT R4, R3.reuse, 0x40, RZ, 0x3c, !PT ;  /* 0x0000004003047812 */ /* 0x040fe400078e3cff */
[----:B------:R-:W-:Y:S01]  /*1c30*/  LOP3.LUT R3, R3, 0x60, RZ, 0x3c, !PT ;  /* 0x0000006003037812 */ /* 0x000fe200078e3cff */
[----:B------:R-:W-:Y:S01]  /*1c40*/  VIADD R2, R2, UR5 ;  /* 0x0000000502027c36 */ /* 0x000fe20008000000 */
[----:B------:R-:W-:Y:S01]  /*1c50*/  F2FP.BF16.F32.PACK_AB R35, R39, R38 ;  /* 0x000000262723723e */ /* 0x000fe200000010ff */
[----:B------:R-:W-:Y:S01]  /*1c60*/  VIADD R4, R4, UR5 ;  /* 0x0000000504047c36 */ /* 0x000fe20008000000 */
[----:B------:R-:W-:Y:S01]  /*1c70*/  F2FP.BF16.F32.PACK_AB R41, R43, R42 ;  /* 0x0000002a2b29723e */ /* 0x000fe200000010ff */
[----:B------:R-:W-:Y:S01]  /*1c80*/  VIADD R3, R3, UR5 ;  /* 0x0000000503037c36 */ /* 0x000fe20008000000 */
[----:B------:R-:W-:-:S02]  /*1c90*/  F2FP.BF16.F32.PACK_AB R48, R49, R48 ;  /* 0x000000303130723e */ /* 0x000fc400000010ff */
[----:B------:R-:W-:Y:S02]  /*1ca0*/  F2FP.BF16.F32.PACK_AB R42, R45, R44 ;  /* 0x0000002c2d2a723e */ /* 0x000fe400000010ff */
[----:B------:R-:W-:Y:S02]  /*1cb0*/  F2FP.BF16.F32.PACK_AB R43, R47, R46 ;  /* 0x0000002e2f2b723e */ /* 0x000fe400000010ff */
[----:B------:R-:W-:Y:S02]  /*1cc0*/  F2FP.BF16.F32.PACK_AB R49, R51, R50 ;  /* 0x000000323331723e */ /* 0x000fe400000010ff */
[----:B------:R-:W-:Y:S01]  /*1cd0*/  F2FP.BF16.F32.PACK_AB R50, R53, R52 ;  /* 0x000000343532723e */ /* 0x000fe200000010ff */
[----:B------:R-:W4:Y:S02]  /*1ce0*/  @!P2 SYNCS.CCTL.IV [UR5+0x9008] ;  /* 0x00900800ff00a9b1 */ /* 0x000f240008000005 */
[----:B----4-:R-:W-:Y:S01]  /*1cf0*/  BAR.SYNC.DEFER_BLOCKING 0x0 ;  /* 0x0000000000007b1d */ /* 0x010fe20000010000 */
[----:B------:R-:W-:-:S02]  /*1d00*/  F2FP.BF16.F32.PACK_AB R51, R55, R54 ;  /* 0x000000363733723e */ /* 0x000fc400000010ff */
[----:B------:R-:W-:-:S13]  /*1d10*/  ISETP.LT.U32.AND P0, PT, R6, 0x40, P0 ;  /* 0x000000400600780c */ /* 0x000fda0000701070 */
[----:B------:R-:W-:Y:S01]  /*1d20*/  VOTEU.ANY UP0, P0 ;  /* 0x00000000003f7886 */ /* 0x000fe20000000100 */
[----:B------:R-:W-:-:S04]  /*1d30*/  VOTEU.ANY UP1, P0 ;  /* 0x00000000003f7886 */ /* 0x000fc80000020100 */
[----:B-1----:R-:W-:Y:S01]  /*1d40*/  @UP0 UMOV UR6, UR20 ;  /* 0x0000001400060c82 */ /* 0x002fe20008000000 */
[----:B------:R-:W-:Y:S01]  /*1d50*/  @UP0 UMOV UR7, UR21 ;  /* 0x0000001500070c82 */ /* 0x000fe20008000000 */
[----:B------:R-:W1:Y:S02]  /*1d60*/  @!P2 SYNCS.CCTL.IV [UR5+0x9010] ;  /* 0x00901000ff00a9b1 */ /* 0x000e640008000005 */
[----:B-1----:R-:W-:Y:S04]  /*1d70*/  STSM.16.M88.4 [R0], R24 ;  /* 0x0000001800007844 */ /* 0x002fe80000000200 */
[----:B------:R-:W-:Y:S04]  /*1d80*/  STSM.16.M88.4 [R2], R32 ;  /* 0x0000002002007844 */ /* 0x000fe80000000200 */
[----:B------:R-:W-:Y:S04]  /*1d90*/  STSM.16.M88.4 [R4], R40 ;  /* 0x0000002804007844 */ /* 0x000fe80000000200 */
[----:B------:R-:W-:Y:S01]  /*1da0*/  STSM.16.M88.4 [R3], R48 ;  /* 0x0000003003007844 */ /* 0x000fe20000000200 */
[----:B------:R1:W-:Y:S06]  /*1db0*/  MEMBAR.ALL.CTA ;  /* 0x0000000000007992 */ /* 0x0003ec0000008000 */
[----:B-1----:R-:W1:Y:S02]  /*1dc0*/  FENCE.VIEW.ASYNC.S ;  /* 0x00000000000073c6 */ /* 0x002e640000000000 */
[----:B-1----:R-:W-:Y:S06]  /*1dd0*/  BAR.SYNC.DEFER_BLOCKING 0x0 ;  /* 0x0000000000007b1d */ /* 0x002fec0000010000 */
[----:B------:R1:W-:Y:S01]  /*1de0*/  @UP1 UTMASTG.2D [UR8], [UR6] ;  /* 0x00000008060013b5 */ /* 0x0003e20008008000 */
[----:B------:R0:W-:Y:S01]  /*1df0*/  UTMACMDFLUSH ;  /* 0x00000000000079b7 */ /* 0x0001e20000000000 */
[----:B------:R-:W-:-:S04]  /*1e00*/  DEPBAR.LE SB0, 0x0 ;  /* 0x000080000000791a */ /* 0x000fc80000000000 */
[----:B------:R-:W-:Y:S06]  /*1e10*/  BAR.SYNC.DEFER_BLOCKING 0x0 ;  /* 0x0000000000007b1d */ /* 0x000fec0000010000 */
[----:B-1----:R-:W-:Y:S05]  /*1e20*/  EXIT ;  /* 0x000000000000794d */ /* 0x002fea0003800000 */
.L_x_48:
[----:B------:R-:W1:Y:S02]  /*1e30*/  SYNCS.PHASECHK.TRANS64.TRYWAIT P0, [UR15+0x9000], R2 ;  /* 0x00900002ff0075a7 */ /* 0x000e64000800014f */
[----:B-1----:R-:W-:Y:S05]  /*1e40*/  @!P0 BRA `(.L_x_48) ;  /* 0xfffffffc00f88947 */ /* 0x002fea000383ffff */
[----:B------:R-:W-:Y:S05]  /*1e50*/  BRA `(.L_x_50) ;  /* 0xfffffff800887947 */ /* 0x000fea000383ffff */
.L_x_51:
[----:B------:R-:W-:-:S00]  /*1e60*/  BRA `(.L_x_51) ;  /* 0xfffffffc00fc7947 */ /* 0x000fc0000383ffff */
[----:B------:R-:W-:-:S00]  /*1e70*/  NOP ;  /* 0x0000000000007918 */ /* 0x000fc00000000000 */
        /* <DEDUP_REMOVED lines=8> */
.L_x_52:


//--------------------- .nv.shared.gluon_wgmma    --------------------------
	.section	.nv.shared.gluon_wgmma,"aw",@nobits
	.sectionflags	@""
	.align	16
	.zero		1024


//--------------------- .nv.shared.reserved.0     --------------------------
	.section	.nv.shared.reserved.0,"aw",@nobits
	.weak		__nv_reservedSMEM_offset_0_alias
	.size		__nv_reservedSMEM_offset_0_alias, 0, 0
	.other		__nv_reservedSMEM_offset_0_alias,@"STO_CUDA_RESERVED_SHARED STV_DEFAULT"
__nv_reservedSMEM_offset_0_alias:
	.zero		0


//--------------------- .nv.constant0.gluon_wgmma --------------------------
	.section	.nv.constant0.gluon_wgmma,"a",@progbits
	.sectionflags	@""
	.align	4
.nv.constant0.gluon_wgmma:
	.zero		608


//--------------------- SYMBOLS --------------------------

	.type		.nv.reservedSmem.offset0,@object
	.size		.nv.reservedSmem.offset0,0x4
